// auto-generated by cutlass_sweep.gemm — config: {"arch": "sm_90", "cluster_m": 2, "cluster_n": 1, "dtype": "bf16", "dtype_b": "bf16", "layout": "nt", "stages": 0, "tile_k": 64, "tile_m": 192, "tile_n": 64}
#include "cutlass/cutlass.h"
#include "cutlass/gemm/collective/collective_builder.hpp"
#include "cutlass/gemm/device/gemm_universal_adapter.h"
#include "cutlass/gemm/kernel/gemm_universal.hpp"
#include "cutlass/epilogue/collective/collective_builder.hpp"

using ElemA = cutlass::bfloat16_t;
using ElemB = cutlass::bfloat16_t;
using ElemCD = cutlass::bfloat16_t;
using Acc  = float;
using TileShape    = cute::Shape<cute::_192, cute::_64, cute::_64>;
using ClusterShape = cute::Shape<cute::_2, cute::_1, cute::_1>;

using CollectiveEpilogue = typename cutlass::epilogue::collective::CollectiveBuilder<
    cutlass::arch::Sm90, cutlass::arch::OpClassTensorOp,
    TileShape, ClusterShape,
    cutlass::epilogue::collective::EpilogueTileAuto,
    Acc, Acc,
    ElemCD, cutlass::layout::RowMajor, 128 / cutlass::sizeof_bits<ElemCD>::value,
    ElemCD, cutlass::layout::RowMajor, 128 / cutlass::sizeof_bits<ElemCD>::value,
    cutlass::epilogue::collective::EpilogueScheduleAuto
  >::CollectiveOp;

using CollectiveMainloop = typename cutlass::gemm::collective::CollectiveBuilder<
    cutlass::arch::Sm90, cutlass::arch::OpClassTensorOp,
    ElemA, cutlass::layout::RowMajor, 128 / cutlass::sizeof_bits<ElemA>::value,
    ElemB, cutlass::layout::ColumnMajor, 128 / cutlass::sizeof_bits<ElemB>::value,
    Acc,
    TileShape, ClusterShape,
    cutlass::gemm::collective::StageCountAutoCarveout<static_cast<int>(sizeof(typename CollectiveEpilogue::SharedStorage))>,
    cutlass::gemm::collective::KernelScheduleAuto
  >::CollectiveOp;

using GemmKernel = cutlass::gemm::kernel::GemmUniversal<
    cute::Shape<int,int,int,int>,
    CollectiveMainloop,
    CollectiveEpilogue
>;
using Gemm = cutlass::gemm::device::GemmUniversalAdapter<GemmKernel>;

// Force the device kernel symbol into the cubin without needing a host main.
auto* _anchor = &cutlass::device_kernel<GemmKernel>;


// ===== COMPILED SASS (sm_90a) =====

	.target	sm_90a

	.elftype	@"ET_EXEC"


//--------------------- .note.nv.tkinfo           --------------------------
	.section	.note.nv.tkinfo,"",@"SHT_NOTE"
	.sectionflags	@"SHF_NOTE_NV_TKINFO"
	.tkinfo
        /*0018*/ 	.word	0x00000002
        /*0030*/ 	.string	""
        /*0030*/ 	.string	"ptxas"
        /*0030*/ 	.string	"Cuda compilation tools, release 13.0, V13.0.88"
        /*0030*/ 	.string	"Build cuda_13.0.r13.0/compiler.36424714_0"
        /*0030*/ 	.string	"-arch sm_90a -m 64 "



//--------------------- .note.nv.cuinfo           --------------------------
	.section	.note.nv.cuinfo,"",@"SHT_NOTE"
	.sectionflags	@"SHF_NOTE_NV_CUINFO"
        /*0018*/ 	.short	0x0002
        /*001a*/ 	.short	0x005a
        /*001c*/ 	.short	0x0082
	.zero		2


//--------------------- .nv.info                  --------------------------
	.section	.nv.info,"",@"SHT_CUDA_INFO"
	.align	4


	//----- nvinfo : EIATTR_REGCOUNT
	.align		4
        /*0000*/ 	.byte	0x04, 0x2f
        /*0002*/ 	.short	(.L_15 - .L_14)
	.align		4
.L_14:
        /*0004*/ 	.word	index@(_ZN7cutlass13device_kernelINS_4gemm6kernel13GemmUniversalIN4cute5tupleIJiiiiEEENS1_10collective13CollectiveMmaINS1_34MainloopSm90TmaGmmaWarpSpecializedILi7ENS5_IJNS4_1CILi2EEENSA_ILi1EEESC_EEENS1_35KernelTmaWarpSpecializedCooperativeEEENS5_IJNSA_ILi192EEENSA_ILi64EEESH_EEENS_10bfloat16_tENS5_IJlSC_lEEESJ_SK_NS4_8TiledMMAINS4_8MMA_AtomIJNS4_4SM904GMMA27MMA_64x64x16_F32BF16BF16_SSILNSO_5MajorE0ELSQ_0ELNSO_7ScaleInE1ELSR_1EEEEEENS4_6LayoutISD_NS5_IJSC_NSA_ILi0EEESV_EEEEENS5_IJNS4_10UnderscoreESY_SY_EEEEENS4_13SM90_TMA_LOADENS4_14ComposedLayoutINS4_7SwizzleILi3ELi4ELi3EEENS4_18smem_ptr_flag_bitsILi16EEENSU_INS5_IJNSA_ILi8EEESH_EEENS5_IJSH_SC_EEEEEEEvNS4_8identityENS4_23SM90_TMA_LOAD_MULTICASTES1B_vS1C_EENS_8epilogue10collective6detail29Sm90TmaWarpSpecializedAdapterINS1G_15DefaultEpilogueISJ_SK_SK_NS1F_6thread17LinearCombinationISJ_Li1EffLNS1K_9ScaleType4KindE0ELNS_15FloatRoundStyleE2ESJ_EENS1_15EpilogueDefaultEEEEEvvEEEEvNT_6ParamsE)
        /*0008*/ 	.word	0x000000a8


	//----- nvinfo : EIATTR_FRAME_SIZE
	.align		4
.L_15:
        /*000c*/ 	.byte	0x04, 0x11
        /*000e*/ 	.short	(.L_17 - .L_16)
	.align		4
.L_16:
        /*0010*/ 	.word	index@(_ZN7cutlass13device_kernelINS_4gemm6kernel13GemmUniversalIN4cute5tupleIJiiiiEEENS1_10collective13CollectiveMmaINS1_34MainloopSm90TmaGmmaWarpSpecializedILi7ENS5_IJNS4_1CILi2EEENSA_ILi1EEESC_EEENS1_35KernelTmaWarpSpecializedCooperativeEEENS5_IJNSA_ILi192EEENSA_ILi64EEESH_EEENS_10bfloat16_tENS5_IJlSC_lEEESJ_SK_NS4_8TiledMMAINS4_8MMA_AtomIJNS4_4SM904GMMA27MMA_64x64x16_F32BF16BF16_SSILNSO_5MajorE0ELSQ_0ELNSO_7ScaleInE1ELSR_1EEEEEENS4_6LayoutISD_NS5_IJSC_NSA_ILi0EEESV_EEEEENS5_IJNS4_10UnderscoreESY_SY_EEEEENS4_13SM90_TMA_LOADENS4_14ComposedLayoutINS4_7SwizzleILi3ELi4ELi3EEENS4_18smem_ptr_flag_bitsILi16EEENSU_INS5_IJNSA_ILi8EEESH_EEENS5_IJSH_SC_EEEEEEEvNS4_8identityENS4_23SM90_TMA_LOAD_MULTICASTES1B_vS1C_EENS_8epilogue10collective6detail29Sm90TmaWarpSpecializedAdapterINS1G_15DefaultEpilogueISJ_SK_SK_NS1F_6thread17LinearCombinationISJ_Li1EffLNS1K_9ScaleType4KindE0ELNS_15FloatRoundStyleE2ESJ_EENS1_15EpilogueDefaultEEEEEvvEEEEvNT_6ParamsE)
        /*0014*/ 	.word	0x00000000


	//----- nvinfo : EIATTR_MIN_STACK_SIZE
	.align		4
.L_17:
        /*0018*/ 	.byte	0x04, 0x12
        /*001a*/ 	.short	(.L_19 - .L_18)
	.align		4
.L_18:
        /*001c*/ 	.word	index@(_ZN7cutlass13device_kernelINS_4gemm6kernel13GemmUniversalIN4cute5tupleIJiiiiEEENS1_10collective13CollectiveMmaINS1_34MainloopSm90TmaGmmaWarpSpecializedILi7ENS5_IJNS4_1CILi2EEENSA_ILi1EEESC_EEENS1_35KernelTmaWarpSpecializedCooperativeEEENS5_IJNSA_ILi192EEENSA_ILi64EEESH_EEENS_10bfloat16_tENS5_IJlSC_lEEESJ_SK_NS4_8TiledMMAINS4_8MMA_AtomIJNS4_4SM904GMMA27MMA_64x64x16_F32BF16BF16_SSILNSO_5MajorE0ELSQ_0ELNSO_7ScaleInE1ELSR_1EEEEEENS4_6LayoutISD_NS5_IJSC_NSA_ILi0EEESV_EEEEENS5_IJNS4_10UnderscoreESY_SY_EEEEENS4_13SM90_TMA_LOADENS4_14ComposedLayoutINS4_7SwizzleILi3ELi4ELi3EEENS4_18smem_ptr_flag_bitsILi16EEENSU_INS5_IJNSA_ILi8EEESH_EEENS5_IJSH_SC_EEEEEEEvNS4_8identityENS4_23SM90_TMA_LOAD_MULTICASTES1B_vS1C_EENS_8epilogue10collective6detail29Sm90TmaWarpSpecializedAdapterINS1G_15DefaultEpilogueISJ_SK_SK_NS1F_6thread17LinearCombinationISJ_Li1EffLNS1K_9ScaleType4KindE0ELNS_15FloatRoundStyleE2ESJ_EENS1_15EpilogueDefaultEEEEEvvEEEEvNT_6ParamsE)
        /*0020*/ 	.word	0x00000000
.L_19:


//--------------------- .nv.compat                --------------------------
	.section	.nv.compat,"",@"SHT_CUDA_COMPAT_INFO"
	.align	4
        /*0000*/ 	.byte	0x02, 0x09, 0x01, 0x00, 0x02, 0x02, 0x04, 0x00, 0x02, 0x05, 0x05, 0x00, 0x03, 0x07, 0x01, 0x01
        /*0010*/ 	.byte	0x02, 0x03, 0x01, 0x00, 0x02, 0x06, 0x01, 0x00, 0x04, 0x0b, 0x08, 0x00, 0x00, 0x00, 0x00, 0x00
        /*0020*/ 	.byte	0x00, 0x00, 0x00, 0x00


//--------------------- .nv.info._ZN7cutlass13device_kernelINS_4gemm6kernel13GemmUniversalIN4cute5tupleIJiiiiEEENS1_10collective13CollectiveMmaINS1_34MainloopSm90TmaGmmaWarpSpecializedILi7ENS5_IJNS4_1CILi2EEENSA_ILi1EEESC_EEENS1_35KernelTmaWarpSpecializedCooperativeEEENS5_IJNSA_ILi192EEENSA_ILi64EEESH_EEENS_10bfloat16_tENS5_IJlSC_lEEESJ_SK_NS4_8TiledMMAINS4_8MMA_AtomIJNS4_4SM904GMMA27MMA_64x64x16_F32BF16BF16_SSILNSO_5MajorE0ELSQ_0ELNSO_7ScaleInE1ELSR_1EEEEEENS4_6LayoutISD_NS5_IJSC_NSA_ILi0EEESV_EEEEENS5_IJNS4_10UnderscoreESY_SY_EEEEENS4_13SM90_TMA_LOADENS4_14ComposedLayoutINS4_7SwizzleILi3ELi4ELi3EEENS4_18smem_ptr_flag_bitsILi16EEENSU_INS5_IJNSA_ILi8EEESH_EEENS5_IJSH_SC_EEEEEEEvNS4_8identityENS4_23SM90_TMA_LOAD_MULTICASTES1B_vS1C_EENS_8epilogue10collective6detail29Sm90TmaWarpSpecializedAdapterINS1G_15DefaultEpilogueISJ_SK_SK_NS1F_6thread17LinearCombinationISJ_Li1EffLNS1K_9ScaleType4KindE0ELNS_15FloatRoundStyleE2ESJ_EENS1_15EpilogueDefaultEEEEEvvEEEEvNT_6ParamsE --------------------------
	.section	.nv.info._ZN7cutlass13device_kernelINS_4gemm6kernel13GemmUniversalIN4cute5tupleIJiiiiEEENS1_10collective13CollectiveMmaINS1_34MainloopSm90TmaGmmaWarpSpecializedILi7ENS5_IJNS4_1CILi2EEENSA_ILi1EEESC_EEENS1_35KernelTmaWarpSpecializedCooperativeEEENS5_IJNSA_ILi192EEENSA_ILi64EEESH_EEENS_10bfloat16_tENS5_IJlSC_lEEESJ_SK_NS4_8TiledMMAINS4_8MMA_AtomIJNS4_4SM904GMMA27MMA_64x64x16_F32BF16BF16_SSILNSO_5MajorE0ELSQ_0ELNSO_7ScaleInE1ELSR_1EEEEEENS4_6LayoutISD_NS5_IJSC_NSA_ILi0EEESV_EEEEENS5_IJNS4_10UnderscoreESY_SY_EEEEENS4_13SM90_TMA_LOADENS4_14ComposedLayoutINS4_7SwizzleILi3ELi4ELi3EEENS4_18smem_ptr_flag_bitsILi16EEENSU_INS5_IJNSA_ILi8EEESH_EEENS5_IJSH_SC_EEEEEEEvNS4_8identityENS4_23SM90_TMA_LOAD_MULTICASTES1B_vS1C_EENS_8epilogue10collective6detail29Sm90TmaWarpSpecializedAdapterINS1G_15DefaultEpilogueISJ_SK_SK_NS1F_6thread17LinearCombinationISJ_Li1EffLNS1K_9ScaleType4KindE0ELNS_15FloatRoundStyleE2ESJ_EENS1_15EpilogueDefaultEEEEEvvEEEEvNT_6ParamsE,"",@"SHT_CUDA_INFO"
	.sectionflags	@""
	.align	4


	//----- nvinfo : EIATTR_CUDA_API_VERSION
	.align		4
        /*0000*/ 	.byte	0x04, 0x37
        /*0002*/ 	.short	(.L_21 - .L_20)
.L_20:
        /*0004*/ 	.word	0x00000082


	//----- nvinfo : EIATTR_KPARAM_INFO
	.align		4
.L_21:
        /*0008*/ 	.byte	0x04, 0x17
        /*000a*/ 	.short	(.L_23 - .L_22)
.L_22:
        /*000c*/ 	.word	0x00000000
        /*0010*/ 	.short	0x0000
        /*0012*/ 	.short	0x0070
        /*0014*/ 	.byte	0x00, 0xf0, 0x01, 0x10


	//----- nvinfo : EIATTR_SPARSE_MMA_MASK
	.align		4
.L_23:
        /*0018*/ 	.byte	0x03, 0x50
        /*001a*/ 	.short	0x0000


	//----- nvinfo : EIATTR_MAXREG_COUNT
	.align		4
        /*001c*/ 	.byte	0x03, 0x1b
        /*001e*/ 	.short	0x00a8


	//----- nvinfo : EIATTR_NUM_BARRIERS
	.align		4
        /*0020*/ 	.byte	0x02, 0x4c
        /*0022*/ 	.byte	0x01
	.zero		1


	//----- nvinfo : EIATTR_EXTERNS
	.align		4
        /*0024*/ 	.byte	0x04, 0x0f
        /*0026*/ 	.short	(.L_25 - .L_24)


	//   ....[0]....
	.align		4
.L_24:
        /*0028*/ 	.word	index@(__assertfail)


	//----- nvinfo : EIATTR_MERCURY_ISA_VERSION
	.align		4
.L_25:
        /*002c*/ 	.byte	0x03, 0x5f
        /*002e*/ 	.short	0x0101


	//----- nvinfo : EIATTR_INT_WARP_WIDE_INSTR_OFFSETS
	.align		4
        /*0030*/ 	.byte	0x04, 0x31
        /*0032*/ 	.short	(.L_27 - .L_26)


	//   ....[0]....
.L_26:
        /*0034*/ 	.word	0x000004e0


	//   ....[1]....
        /*0038*/ 	.word	0x00000510


	//   ....[2]....
        /*003c*/ 	.word	0x000006d0


	//----- nvinfo : EIATTR_COOP_GROUP_MASK_REGIDS
	.align		4
.L_27:
        /*0040*/ 	.byte	0x04, 0x29
        /*0042*/ 	.short	(.L_29 - .L_28)


	//   ....[0]....
.L_28:
        /*0044*/ 	.word	0xffffffff


	//   ....[1]....
        /*0048*/ 	.word	0xffffffff


	//   ....[2]....
        /*004c*/ 	.word	0xffffffff


	//   ....[3]....
        /*0050*/ 	.word	0xffffffff


	//   ....[4]....
        /*0054*/ 	.word	0xffffffff


	//   ....[5]....
        /*0058*/ 	.word	0xffffffff


	//----- nvinfo : EIATTR_COOP_GROUP_INSTR_OFFSETS
	.align		4
.L_29:
        /*005c*/ 	.byte	0x04, 0x28
        /*005e*/ 	.short	(.L_31 - .L_30)


	//   ....[0]....
.L_30:
        /*0060*/ 	.word	0x00000060


	//   ....[1]....
        /*0064*/ 	.word	0x00000070


	//   ....[2]....
        /*0068*/ 	.word	0x00000130


	//   ....[3]....
        /*006c*/ 	.word	0x00000330


	//   ....[4]....
        /*0070*/ 	.word	0x00000850


	//   ....[5]....
        /*0074*/ 	.word	0x000012a0


	//----- nvinfo : EIATTR_REG_RECONFIG
	.align		4
.L_31:
        /*0078*/ 	.byte	0x01, 0x54
	.zero		2


	//----- nvinfo : EIATTR_SYSCALL_OFFSETS
	.align		4
        /*007c*/ 	.byte	0x04, 0x46
        /*007e*/ 	.short	(.L_33 - .L_32)


	//   ....[0]....
.L_32:
        /*0080*/ 	.word	0x00001460


	//----- nvinfo : EIATTR_MBARRIER_INSTR_OFFSETS
	.align		4
.L_33:
        /*0084*/ 	.byte	0x04, 0x39
        /*0086*/ 	.short	(.L_35 - .L_34)


	//   ....[0]....
.L_34:
        /*0088*/ 	.word	0x00000230
        /*008c*/ 	.word	0x000000ff
        /*0090*/ 	.word	0x00000000
        /*0094*/ 	.short	0x0100
        /*0096*/ 	.byte	0x08
	.zero		1


	//   ....[1]....
        /*0098*/ 	.word	0x00000240
        /*009c*/ 	.word	0x000000ff
        /*00a0*/ 	.word	0x00000038
        /*00a4*/ 	.short	0x0100
        /*00a6*/ 	.byte	0x08
	.zero		1


	//   ....[2]....
        /*00a8*/ 	.word	0x00000250
        /*00ac*/ 	.word	0x000000ff
        /*00b0*/ 	.word	0x00000008
        /*00b4*/ 	.short	0x0100
        /*00b6*/ 	.byte	0x08
	.zero		1


	//   ....[3]....
        /*00b8*/ 	.word	0x00000260
        /*00bc*/ 	.word	0x000000ff
        /*00c0*/ 	.word	0x00000040
        /*00c4*/ 	.short	0x0100
        /*00c6*/ 	.byte	0x08
	.zero		1


	//   ....[4]....
        /*00c8*/ 	.word	0x00000270
        /*00cc*/ 	.word	0x000000ff
        /*00d0*/ 	.word	0x00000010
        /*00d4*/ 	.short	0x0100
        /*00d6*/ 	.byte	0x08
	.zero		1


	//   ....[5]....
        /*00d8*/ 	.word	0x00000280
        /*00dc*/ 	.word	0x000000ff
        /*00e0*/ 	.word	0x00000048
        /*00e4*/ 	.short	0x0100
        /*00e6*/ 	.byte	0x08
	.zero		1


	//   ....[6]....
        /*00e8*/ 	.word	0x00000290
        /*00ec*/ 	.word	0x000000ff
        /*00f0*/ 	.word	0x00000018
        /*00f4*/ 	.short	0x0100
        /*00f6*/ 	.byte	0x08
	.zero		1


	//   ....[7]....
        /*00f8*/ 	.word	0x000002a0
        /*00fc*/ 	.word	0x000000ff
        /*0100*/ 	.word	0x00000050
        /*0104*/ 	.short	0x0100
        /*0106*/ 	.byte	0x08
	.zero		1


	//   ....[8]....
        /*0108*/ 	.word	0x000002b0
        /*010c*/ 	.word	0x000000ff
        /*0110*/ 	.word	0x00000020
        /*0114*/ 	.short	0x0100
        /*0116*/ 	.byte	0x08
	.zero		1


	//   ....[9]....
        /*0118*/ 	.word	0x000002c0
        /*011c*/ 	.word	0x000000ff
        /*0120*/ 	.word	0x00000058
        /*0124*/ 	.short	0x0100
        /*0126*/ 	.byte	0x08
	.zero		1


	//   ....[10]....
        /*0128*/ 	.word	0x000002d0
        /*012c*/ 	.word	0x000000ff
        /*0130*/ 	.word	0x00000028
        /*0134*/ 	.short	0x0100
        /*0136*/ 	.byte	0x08
	.zero		1


	//   ....[11]....
        /*0138*/ 	.word	0x000002e0
        /*013c*/ 	.word	0x000000ff
        /*0140*/ 	.word	0x00000060
        /*0144*/ 	.short	0x0100
        /*0146*/ 	.byte	0x08
	.zero		1


	//   ....[12]....
        /*0148*/ 	.word	0x000002f0
        /*014c*/ 	.word	0x000000ff
        /*0150*/ 	.word	0x00000030
        /*0154*/ 	.short	0x0100
        /*0156*/ 	.byte	0x08
	.zero		1


	//   ....[13]....
        /*0158*/ 	.word	0x00000300
        /*015c*/ 	.word	0x000000ff
        /*0160*/ 	.word	0x00000068
        /*0164*/ 	.short	0x0100
        /*0166*/ 	.byte	0x08
	.zero		1


	//   ....[14]....
        /*0168*/ 	.word	0x00000750
        /*016c*/ 	.word	0x000000ff
        /*0170*/ 	.word	0x00000080
        /*0174*/ 	.short	0x0100
        /*0176*/ 	.byte	0x06
	.zero		1


	//   ....[15]....
        /*0178*/ 	.word	0x000007e0
        /*017c*/ 	.word	0x000000ff
        /*0180*/ 	.word	0x00000088
        /*0184*/ 	.short	0x0100
        /*0186*/ 	.byte	0x06
	.zero		1


	//   ....[16]....
        /*0188*/ 	.word	0x00001520
        /*018c*/ 	.word	0x00000003
        /*0190*/ 	.word	0x00000000
        /*0194*/ 	.short	0x010a
        /*0196*/ 	.byte	0x3f
	.zero		1


	//   ....[17]....
        /*0198*/ 	.word	0x00001560
        /*019c*/ 	.word	0x00000003
        /*01a0*/ 	.word	0x00000000
        /*01a4*/ 	.short	0x010a
        /*01a6*/ 	.byte	0x3f
	.zero		1


	//   ....[18]....
        /*01a8*/ 	.word	0x00001ab0
        /*01ac*/ 	.word	0x00000005
        /*01b0*/ 	.word	0x00000000
        /*01b4*/ 	.short	0x010a
        /*01b6*/ 	.byte	0x3f
	.zero		1


	//   ....[19]....
        /*01b8*/ 	.word	0x00001af0
        /*01bc*/ 	.word	0x00000005
        /*01c0*/ 	.word	0x00000000
        /*01c4*/ 	.short	0x010a
        /*01c6*/ 	.byte	0x3f
	.zero		1


	//   ....[20]....
        /*01c8*/ 	.word	0x00001ed0
        /*01cc*/ 	.word	0x00000005
        /*01d0*/ 	.word	0x00000000
        /*01d4*/ 	.short	0x0101
        /*01d6*/ 	.byte	0x3f
	.zero		1


	//   ....[21]....
        /*01d8*/ 	.word	0x00002110
        /*01dc*/ 	.word	0x00000003
        /*01e0*/ 	.word	0x00000000
        /*01e4*/ 	.short	0x0101
        /*01e6*/ 	.byte	0x3f
	.zero		1


	//   ....[22]....
        /*01e8*/ 	.word	0x000081a0
        /*01ec*/ 	.word	0x00000017
        /*01f0*/ 	.word	0x00000038
        /*01f4*/ 	.short	0x010a
        /*01f6*/ 	.byte	0x3f
	.zero		1


	//   ....[23]....
        /*01f8*/ 	.word	0x00008550
        /*01fc*/ 	.word	0x0000000e
        /*0200*/ 	.word	0x00000088
        /*0204*/ 	.short	0x0101
        /*0206*/ 	.byte	0x3f
	.zero		1


	//   ....[24]....
        /*0208*/ 	.word	0x00008c90
        /*020c*/ 	.word	0x00000007
        /*0210*/ 	.word	0x00000000
        /*0214*/ 	.short	0x010a
        /*0216*/ 	.byte	0x3f
	.zero		1


	//   ....[25]....
        /*0218*/ 	.word	0x00008d10
        /*021c*/ 	.word	0x00000008
        /*0220*/ 	.word	0x00000000
        /*0224*/ 	.short	0x010a
        /*0226*/ 	.byte	0x3f
	.zero		1


	//   ....[26]....
        /*0228*/ 	.word	0x00008da0
        /*022c*/ 	.word	0x00000009
        /*0230*/ 	.word	0x00000000
        /*0234*/ 	.short	0x010a
        /*0236*/ 	.byte	0x3f
	.zero		1


	//   ....[27]....
        /*0238*/ 	.word	0x00008e30
        /*023c*/ 	.word	0x00000008
        /*0240*/ 	.word	0x00000000
        /*0244*/ 	.short	0x010a
        /*0246*/ 	.byte	0x3f
	.zero		1


	//   ....[28]....
        /*0248*/ 	.word	0x00008ec0
        /*024c*/ 	.word	0x00000009
        /*0250*/ 	.word	0x00000000
        /*0254*/ 	.short	0x010a
        /*0256*/ 	.byte	0x3f
	.zero		1


	//   ....[29]....
        /*0258*/ 	.word	0x00008f50
        /*025c*/ 	.word	0x00000006
        /*0260*/ 	.word	0x00000000
        /*0264*/ 	.short	0x010a
        /*0266*/ 	.byte	0x3f
	.zero		1


	//   ....[30]....
        /*0268*/ 	.word	0x00008fe0
        /*026c*/ 	.word	0x00000003
        /*0270*/ 	.word	0x00000000
        /*0274*/ 	.short	0x010a
        /*0276*/ 	.byte	0x3f
	.zero		1


	//   ....[31]....
        /*0278*/ 	.word	0x00009040
        /*027c*/ 	.word	0x00000003
        /*0280*/ 	.word	0x00000000
        /*0284*/ 	.short	0x010a
        /*0286*/ 	.byte	0x3f
	.zero		1


	//   ....[32]....
        /*0288*/ 	.word	0x00009090
        /*028c*/ 	.word	0x00000005
        /*0290*/ 	.word	0x00000000
        /*0294*/ 	.short	0x010a
        /*0296*/ 	.byte	0x3f
	.zero		1


	//   ....[33]....
        /*0298*/ 	.word	0x00009160
        /*029c*/ 	.word	0x00000017
        /*02a0*/ 	.word	0x00000038
        /*02a4*/ 	.short	0x010a
        /*02a6*/ 	.byte	0x3f
	.zero		1


	//   ....[34]....
        /*02a8*/ 	.word	0x00009230
        /*02ac*/ 	.word	0x00000007
        /*02b0*/ 	.word	0x00000000
        /*02b4*/ 	.short	0x010a
        /*02b6*/ 	.byte	0x3f
	.zero		1


	//   ....[35]....
        /*02b8*/ 	.word	0x00009280
        /*02bc*/ 	.word	0x00000008
        /*02c0*/ 	.word	0x00000000
        /*02c4*/ 	.short	0x010a
        /*02c6*/ 	.byte	0x3f
	.zero		1


	//   ....[36]....
        /*02c8*/ 	.word	0x000092d0
        /*02cc*/ 	.word	0x00000009
        /*02d0*/ 	.word	0x00000000
        /*02d4*/ 	.short	0x010a
        /*02d6*/ 	.byte	0x3f
	.zero		1


	//   ....[37]....
        /*02d8*/ 	.word	0x00009320
        /*02dc*/ 	.word	0x00000008
        /*02e0*/ 	.word	0x00000000
        /*02e4*/ 	.short	0x010a
        /*02e6*/ 	.byte	0x3f
	.zero		1


	//   ....[38]....
        /*02e8*/ 	.word	0x00009370
        /*02ec*/ 	.word	0x00000009
        /*02f0*/ 	.word	0x00000000
        /*02f4*/ 	.short	0x010a
        /*02f6*/ 	.byte	0x3f
	.zero		1


	//   ....[39]....
        /*02f8*/ 	.word	0x000093c0
        /*02fc*/ 	.word	0x00000006
        /*0300*/ 	.word	0x00000000
        /*0304*/ 	.short	0x010a
        /*0306*/ 	.byte	0x3f
	.zero		1


	//----- nvinfo : EIATTR_NUM_MBARRIERS
	.align		4
.L_35:
        /*0308*/ 	.byte	0x03, 0x38
        /*030a*/ 	.short	0x0010


	//----- nvinfo : EIATTR_EXIT_INSTR_OFFSETS
	.align		4
        /*030c*/ 	.byte	0x04, 0x1c
        /*030e*/ 	.short	(.L_37 - .L_36)


	//   ....[0]....
.L_36:
        /*0310*/ 	.word	0x000009c0


	//   ....[1]....
        /*0314*/ 	.word	0x000011d0


	//   ....[2]....
        /*0318*/ 	.word	0x000078b0


	//   ....[3]....
        /*031c*/ 	.word	0x00007e10


	//   ....[4]....
        /*0320*/ 	.word	0x00009030


	//----- nvinfo : EIATTR_MAX_THREADS
	.align		4
.L_37:
        /*0324*/ 	.byte	0x04, 0x05
        /*0326*/ 	.short	(.L_39 - .L_38)
.L_38:
        /*0328*/ 	.word	0x00000180
        /*032c*/ 	.word	0x00000001
        /*0330*/ 	.word	0x00000001


	//----- nvinfo : EIATTR_CRS_STACK_SIZE
	.align		4
.L_39:
        /*0334*/ 	.byte	0x04, 0x1e
        /*0336*/ 	.short	(.L_41 - .L_40)
.L_40:
        /*0338*/ 	.word	0x00000000


	//----- nvinfo : EIATTR_CBANK_PARAM_SIZE
	.align		4
.L_41:
        /*033c*/ 	.byte	0x03, 0x19
        /*033e*/ 	.short	0x0470


	//----- nvinfo : EIATTR_PARAM_CBANK
	.align		4
        /*0340*/ 	.byte	0x04, 0x0a
        /*0342*/ 	.short	(.L_43 - .L_42)
	.align		4
.L_42:
        /*0344*/ 	.word	index@(.nv.constant0._ZN7cutlass13device_kernelINS_4gemm6kernel13GemmUniversalIN4cute5tupleIJiiiiEEENS1_10collective13CollectiveMmaINS1_34MainloopSm90TmaGmmaWarpSpecializedILi7ENS5_IJNS4_1CILi2EEENSA_ILi1EEESC_EEENS1_35KernelTmaWarpSpecializedCooperativeEEENS5_IJNSA_ILi192EEENSA_ILi64EEESH_EEENS_10bfloat16_tENS5_IJlSC_lEEESJ_SK_NS4_8TiledMMAINS4_8MMA_AtomIJNS4_4SM904GMMA27MMA_64x64x16_F32BF16BF16_SSILNSO_5MajorE0ELSQ_0ELNSO_7ScaleInE1ELSR_1EEEEEENS4_6LayoutISD_NS5_IJSC_NSA_ILi0EEESV_EEEEENS5_IJNS4_10UnderscoreESY_SY_EEEEENS4_13SM90_TMA_LOADENS4_14ComposedLayoutINS4_7SwizzleILi3ELi4ELi3EEENS4_18smem_ptr_flag_bitsILi16EEENSU_INS5_IJNSA_ILi8EEESH_EEENS5_IJSH_SC_EEEEEEEvNS4_8identityENS4_23SM90_TMA_LOAD_MULTICASTES1B_vS1C_EENS_8epilogue10collective6detail29Sm90TmaWarpSpecializedAdapterINS1G_15DefaultEpilogueISJ_SK_SK_NS1F_6thread17LinearCombinationISJ_Li1EffLNS1K_9ScaleType4KindE0ELNS_15FloatRoundStyleE2ESJ_EENS1_15EpilogueDefaultEEEEEvvEEEEvNT_6ParamsE)
        /*0348*/ 	.short	0x0210
        /*034a*/ 	.short	0x0470


	//----- nvinfo : EIATTR_SW_WAR
	.align		4
.L_43:
        /*034c*/ 	.byte	0x04, 0x36
        /*034e*/ 	.short	(.L_45 - .L_44)
.L_44:
        /*0350*/ 	.word	0x00000008
.L_45:


//--------------------- .nv.callgraph             --------------------------
	.section	.nv.callgraph,"",@"SHT_CUDA_CALLGRAPH"
	.align	4
	.sectionentsize	8
	.align		4
        /*0000*/ 	.word	0x00000000
	.align		4
        /*0004*/ 	.word	0xffffffff
	.align		4
        /*0008*/ 	.word	index@(_ZN7cutlass13device_kernelINS_4gemm6kernel13GemmUniversalIN4cute5tupleIJiiiiEEENS1_10collective13CollectiveMmaINS1_34MainloopSm90TmaGmmaWarpSpecializedILi7ENS5_IJNS4_1CILi2EEENSA_ILi1EEESC_EEENS1_35KernelTmaWarpSpecializedCooperativeEEENS5_IJNSA_ILi192EEENSA_ILi64EEESH_EEENS_10bfloat16_tENS5_IJlSC_lEEESJ_SK_NS4_8TiledMMAINS4_8MMA_AtomIJNS4_4SM904GMMA27MMA_64x64x16_F32BF16BF16_SSILNSO_5MajorE0ELSQ_0ELNSO_7ScaleInE1ELSR_1EEEEEENS4_6LayoutISD_NS5_IJSC_NSA_ILi0EEESV_EEEEENS5_IJNS4_10UnderscoreESY_SY_EEEEENS4_13SM90_TMA_LOADENS4_14ComposedLayoutINS4_7SwizzleILi3ELi4ELi3EEENS4_18smem_ptr_flag_bitsILi16EEENSU_INS5_IJNSA_ILi8EEESH_EEENS5_IJSH_SC_EEEEEEEvNS4_8identityENS4_23SM90_TMA_LOAD_MULTICASTES1B_vS1C_EENS_8epilogue10collective6detail29Sm90TmaWarpSpecializedAdapterINS1G_15DefaultEpilogueISJ_SK_SK_NS1F_6thread17LinearCombinationISJ_Li1EffLNS1K_9ScaleType4KindE0ELNS_15FloatRoundStyleE2ESJ_EENS1_15EpilogueDefaultEEEEEvvEEEEvNT_6ParamsE)
	.align		4
        /*000c*/ 	.word	index@(__assertfail)
	.align		4
        /*0010*/ 	.word	0x00000000
	.align		4
        /*0014*/ 	.word	0xfffffffe
	.align		4
        /*0018*/ 	.word	0x00000000
	.align		4
        /*001c*/ 	.word	0xfffffffd
	.align		4
        /*0020*/ 	.word	0x00000000
	.align		4
        /*0024*/ 	.word	0xfffffffc


//--------------------- .nv.constant4             --------------------------
	.section	.nv.constant4,"a",@progbits
	.align	8
	.align		8
.nv.constant4:
        /*0000*/ 	.dword	__assertfail
	.align		8
        /*0008*/ 	.dword	__unnamed_1
	.align		8
        /*0010*/ 	.dword	_ZN40_INTERNAL_acc20c30_4_k_cu_c80766ba_150164cuda3std3__45__cpo5beginE
	.align		8
        /*0018*/ 	.dword	_ZN40_INTERNAL_acc20c30_4_k_cu_c80766ba_150164cuda3std3__45__cpo3endE
	.align		8
        /*0020*/ 	.dword	_ZN40_INTERNAL_acc20c30_4_k_cu_c80766ba_150164cuda3std3__45__cpo6cbeginE
	.align		8
        /*0028*/ 	.dword	_ZN40_INTERNAL_acc20c30_4_k_cu_c80766ba_150164cuda3std3__45__cpo4cendE
	.align		8
        /*0030*/ 	.dword	_ZN40_INTERNAL_acc20c30_4_k_cu_c80766ba_150164cuda3std3__442_GLOBAL__N__acc20c30_4_k_cu_c80766ba_150166ignoreE
	.align		8
        /*0038*/ 	.dword	_ZN40_INTERNAL_acc20c30_4_k_cu_c80766ba_150164cuda3std3__419piecewise_constructE
	.align		8
        /*0040*/ 	.dword	_ZN40_INTERNAL_acc20c30_4_k_cu_c80766ba_150164cuda3std3__48in_placeE
	.align		8
        /*0048*/ 	.dword	_ZN40_INTERNAL_acc20c30_4_k_cu_c80766ba_150164cuda3std6ranges3__45__cpo4swapE
	.align		8
        /*0050*/ 	.dword	_ZN40_INTERNAL_acc20c30_4_k_cu_c80766ba_150164cuda3std6ranges3__45__cpo9iter_moveE
	.align		8
        /*0058*/ 	.dword	_ZN40_INTERNAL_acc20c30_4_k_cu_c80766ba_150164cute7productE
	.align		8
        /*0060*/ 	.dword	_ZN40_INTERNAL_acc20c30_4_k_cu_c80766ba_150164cute1_E
	.align		8
        /*0068*/ 	.dword	$str$22
	.align		8
        /*0070*/ 	.dword	$str$23


//--------------------- .text._ZN7cutlass13device_kernelINS_4gemm6kernel13GemmUniversalIN4cute5tupleIJiiiiEEENS1_10collective13CollectiveMmaINS1_34MainloopSm90TmaGmmaWarpSpecializedILi7ENS5_IJNS4_1CILi2EEENSA_ILi1EEESC_EEENS1_35KernelTmaWarpSpecializedCooperativeEEENS5_IJNSA_ILi192EEENSA_ILi64EEESH_EEENS_10bfloat16_tENS5_IJlSC_lEEESJ_SK_NS4_8TiledMMAINS4_8MMA_AtomIJNS4_4SM904GMMA27MMA_64x64x16_F32BF16BF16_SSILNSO_5MajorE0ELSQ_0ELNSO_7ScaleInE1ELSR_1EEEEEENS4_6LayoutISD_NS5_IJSC_NSA_ILi0EEESV_EEEEENS5_IJNS4_10UnderscoreESY_SY_EEEEENS4_13SM90_TMA_LOADENS4_14ComposedLayoutINS4_7SwizzleILi3ELi4ELi3EEENS4_18smem_ptr_flag_bitsILi16EEENSU_INS5_IJNSA_ILi8EEESH_EEENS5_IJSH_SC_EEEEEEEvNS4_8identityENS4_23SM90_TMA_LOAD_MULTICASTES1B_vS1C_EENS_8epilogue10collective6detail29Sm90TmaWarpSpecializedAdapterINS1G_15DefaultEpilogueISJ_SK_SK_NS1F_6thread17LinearCombinationISJ_Li1EffLNS1K_9ScaleType4KindE0ELNS_15FloatRoundStyleE2ESJ_EENS1_15EpilogueDefaultEEEEEvvEEEEvNT_6ParamsE --------------------------
	.section	.text._ZN7cutlass13device_kernelINS_4gemm6kernel13GemmUniversalIN4cute5tupleIJiiiiEEENS1_10collective13CollectiveMmaINS1_34MainloopSm90TmaGmmaWarpSpecializedILi7ENS5_IJNS4_1CILi2EEENSA_ILi1EEESC_EEENS1_35KernelTmaWarpSpecializedCooperativeEEENS5_IJNSA_ILi192EEENSA_ILi64EEESH_EEENS_10bfloat16_tENS5_IJlSC_lEEESJ_SK_NS4_8TiledMMAINS4_8MMA_AtomIJNS4_4SM904GMMA27MMA_64x64x16_F32BF16BF16_SSILNSO_5MajorE0ELSQ_0ELNSO_7ScaleInE1ELSR_1EEEEEENS4_6LayoutISD_NS5_IJSC_NSA_ILi0EEESV_EEEEENS5_IJNS4_10UnderscoreESY_SY_EEEEENS4_13SM90_TMA_LOADENS4_14ComposedLayoutINS4_7SwizzleILi3ELi4ELi3EEENS4_18smem_ptr_flag_bitsILi16EEENSU_INS5_IJNSA_ILi8EEESH_EEENS5_IJSH_SC_EEEEEEEvNS4_8identityENS4_23SM90_TMA_LOAD_MULTICASTES1B_vS1C_EENS_8epilogue10collective6detail29Sm90TmaWarpSpecializedAdapterINS1G_15DefaultEpilogueISJ_SK_SK_NS1F_6thread17LinearCombinationISJ_Li1EffLNS1K_9ScaleType4KindE0ELNS_15FloatRoundStyleE2ESJ_EENS1_15EpilogueDefaultEEEEEvvEEEEvNT_6ParamsE,"ax",@progbits
	.align	128
.text._ZN7cutlass13device_kernelINS_4gemm6kernel13GemmUniversalIN4cute5tupleIJiiiiEEENS1_10collective13CollectiveMmaINS1_34MainloopSm90TmaGmmaWarpSpecializedILi7ENS5_IJNS4_1CILi2EEENSA_ILi1EEESC_EEENS1_35KernelTmaWarpSpecializedCooperativeEEENS5_IJNSA_ILi192EEENSA_ILi64EEESH_EEENS_10bfloat16_tENS5_IJlSC_lEEESJ_SK_NS4_8TiledMMAINS4_8MMA_AtomIJNS4_4SM904GMMA27MMA_64x64x16_F32BF16BF16_SSILNSO_5MajorE0ELSQ_0ELNSO_7ScaleInE1ELSR_1EEEEEENS4_6LayoutISD_NS5_IJSC_NSA_ILi0EEESV_EEEEENS5_IJNS4_10UnderscoreESY_SY_EEEEENS4_13SM90_TMA_LOADENS4_14ComposedLayoutINS4_7SwizzleILi3ELi4ELi3EEENS4_18smem_ptr_flag_bitsILi16EEENSU_INS5_IJNSA_ILi8EEESH_EEENS5_IJSH_SC_EEEEEEEvNS4_8identityENS4_23SM90_TMA_LOAD_MULTICASTES1B_vS1C_EENS_8epilogue10collective6detail29Sm90TmaWarpSpecializedAdapterINS1G_15DefaultEpilogueISJ_SK_SK_NS1F_6thread17LinearCombinationISJ_Li1EffLNS1K_9ScaleType4KindE0ELNS_15FloatRoundStyleE2ESJ_EENS1_15EpilogueDefaultEEEEEvvEEEEvNT_6ParamsE:
        .type           _ZN7cutlass13device_kernelINS_4gemm6kernel13GemmUniversalIN4cute5tupleIJiiiiEEENS1_10collective13CollectiveMmaINS1_34MainloopSm90TmaGmmaWarpSpecializedILi7ENS5_IJNS4_1CILi2EEENSA_ILi1EEESC_EEENS1_35KernelTmaWarpSpecializedCooperativeEEENS5_IJNSA_ILi192EEENSA_ILi64EEESH_EEENS_10bfloat16_tENS5_IJlSC_lEEESJ_SK_NS4_8TiledMMAINS4_8MMA_AtomIJNS4_4SM904GMMA27MMA_64x64x16_F32BF16BF16_SSILNSO_5MajorE0ELSQ_0ELNSO_7ScaleInE1ELSR_1EEEEEENS4_6LayoutISD_NS5_IJSC_NSA_ILi0EEESV_EEEEENS5_IJNS4_10UnderscoreESY_SY_EEEEENS4_13SM90_TMA_LOADENS4_14ComposedLayoutINS4_7SwizzleILi3ELi4ELi3EEENS4_18smem_ptr_flag_bitsILi16EEENSU_INS5_IJNSA_ILi8EEESH_EEENS5_IJSH_SC_EEEEEEEvNS4_8identityENS4_23SM90_TMA_LOAD_MULTICASTES1B_vS1C_EENS_8epilogue10collective6detail29Sm90TmaWarpSpecializedAdapterINS1G_15DefaultEpilogueISJ_SK_SK_NS1F_6thread17LinearCombinationISJ_Li1EffLNS1K_9ScaleType4KindE0ELNS_15FloatRoundStyleE2ESJ_EENS1_15EpilogueDefaultEEEEEvvEEEEvNT_6ParamsE,@function
        .size           _ZN7cutlass13device_kernelINS_4gemm6kernel13GemmUniversalIN4cute5tupleIJiiiiEEENS1_10collective13CollectiveMmaINS1_34MainloopSm90TmaGmmaWarpSpecializedILi7ENS5_IJNS4_1CILi2EEENSA_ILi1EEESC_EEENS1_35KernelTmaWarpSpecializedCooperativeEEENS5_IJNSA_ILi192EEENSA_ILi64EEESH_EEENS_10bfloat16_tENS5_IJlSC_lEEESJ_SK_NS4_8TiledMMAINS4_8MMA_AtomIJNS4_4SM904GMMA27MMA_64x64x16_F32BF16BF16_SSILNSO_5MajorE0ELSQ_0ELNSO_7ScaleInE1ELSR_1EEEEEENS4_6LayoutISD_NS5_IJSC_NSA_ILi0EEESV_EEEEENS5_IJNS4_10UnderscoreESY_SY_EEEEENS4_13SM90_TMA_LOADENS4_14ComposedLayoutINS4_7SwizzleILi3ELi4ELi3EEENS4_18smem_ptr_flag_bitsILi16EEENSU_INS5_IJNSA_ILi8EEESH_EEENS5_IJSH_SC_EEEEEEEvNS4_8identityENS4_23SM90_TMA_LOAD_MULTICASTES1B_vS1C_EENS_8epilogue10collective6detail29Sm90TmaWarpSpecializedAdapterINS1G_15DefaultEpilogueISJ_SK_SK_NS1F_6thread17LinearCombinationISJ_Li1EffLNS1K_9ScaleType4KindE0ELNS_15FloatRoundStyleE2ESJ_EENS1_15EpilogueDefaultEEEEEvvEEEEvNT_6ParamsE,(.L_x_203 - _ZN7cutlass13device_kernelINS_4gemm6kernel13GemmUniversalIN4cute5tupleIJiiiiEEENS1_10collective13CollectiveMmaINS1_34MainloopSm90TmaGmmaWarpSpecializedILi7ENS5_IJNS4_1CILi2EEENSA_ILi1EEESC_EEENS1_35KernelTmaWarpSpecializedCooperativeEEENS5_IJNSA_ILi192EEENSA_ILi64EEESH_EEENS_10bfloat16_tENS5_IJlSC_lEEESJ_SK_NS4_8TiledMMAINS4_8MMA_AtomIJNS4_4SM904GMMA27MMA_64x64x16_F32BF16BF16_SSILNSO_5MajorE0ELSQ_0ELNSO_7ScaleInE1ELSR_1EEEEEENS4_6LayoutISD_NS5_IJSC_NSA_ILi0EEESV_EEEEENS5_IJNS4_10UnderscoreESY_SY_EEEEENS4_13SM90_TMA_LOADENS4_14ComposedLayoutINS4_7SwizzleILi3ELi4ELi3EEENS4_18smem_ptr_flag_bitsILi16EEENSU_INS5_IJNSA_ILi8EEESH_EEENS5_IJSH_SC_EEEEEEEvNS4_8identityENS4_23SM90_TMA_LOAD_MULTICASTES1B_vS1C_EENS_8epilogue10collective6detail29Sm90TmaWarpSpecializedAdapterINS1G_15DefaultEpilogueISJ_SK_SK_NS1F_6thread17LinearCombinationISJ_Li1EffLNS1K_9ScaleType4KindE0ELNS_15FloatRoundStyleE2ESJ_EENS1_15EpilogueDefaultEEEEEvvEEEEvNT_6ParamsE)
        .other          _ZN7cutlass13device_kernelINS_4gemm6kernel13GemmUniversalIN4cute5tupleIJiiiiEEENS1_10collective13CollectiveMmaINS1_34MainloopSm90TmaGmmaWarpSpecializedILi7ENS5_IJNS4_1CILi2EEENSA_ILi1EEESC_EEENS1_35KernelTmaWarpSpecializedCooperativeEEENS5_IJNSA_ILi192EEENSA_ILi64EEESH_EEENS_10bfloat16_tENS5_IJlSC_lEEESJ_SK_NS4_8TiledMMAINS4_8MMA_AtomIJNS4_4SM904GMMA27MMA_64x64x16_F32BF16BF16_SSILNSO_5MajorE0ELSQ_0ELNSO_7ScaleInE1ELSR_1EEEEEENS4_6LayoutISD_NS5_IJSC_NSA_ILi0EEESV_EEEEENS5_IJNS4_10UnderscoreESY_SY_EEEEENS4_13SM90_TMA_LOADENS4_14ComposedLayoutINS4_7SwizzleILi3ELi4ELi3EEENS4_18smem_ptr_flag_bitsILi16EEENSU_INS5_IJNSA_ILi8EEESH_EEENS5_IJSH_SC_EEEEEEEvNS4_8identityENS4_23SM90_TMA_LOAD_MULTICASTES1B_vS1C_EENS_8epilogue10collective6detail29Sm90TmaWarpSpecializedAdapterINS1G_15DefaultEpilogueISJ_SK_SK_NS1F_6thread17LinearCombinationISJ_Li1EffLNS1K_9ScaleType4KindE0ELNS_15FloatRoundStyleE2ESJ_EENS1_15EpilogueDefaultEEEEEvvEEEEvNT_6ParamsE,@"STO_CUDA_ENTRY STV_DEFAULT"
_ZN7cutlass13device_kernelINS_4gemm6kernel13GemmUniversalIN4cute5tupleIJiiiiEEENS1_10collective13CollectiveMmaINS1_34MainloopSm90TmaGmmaWarpSpecializedILi7ENS5_IJNS4_1CILi2EEENSA_ILi1EEESC_EEENS1_35KernelTmaWarpSpecializedCooperativeEEENS5_IJNSA_ILi192EEENSA_ILi64EEESH_EEENS_10bfloat16_tENS5_IJlSC_lEEESJ_SK_NS4_8TiledMMAINS4_8MMA_AtomIJNS4_4SM904GMMA27MMA_64x64x16_F32BF16BF16_SSILNSO_5MajorE0ELSQ_0ELNSO_7ScaleInE1ELSR_1EEEEEENS4_6LayoutISD_NS5_IJSC_NSA_ILi0EEESV_EEEEENS5_IJNS4_10UnderscoreESY_SY_EEEEENS4_13SM90_TMA_LOADENS4_14ComposedLayoutINS4_7SwizzleILi3ELi4ELi3EEENS4_18smem_ptr_flag_bitsILi16EEENSU_INS5_IJNSA_ILi8EEESH_EEENS5_IJSH_SC_EEEEEEEvNS4_8identityENS4_23SM90_TMA_LOAD_MULTICASTES1B_vS1C_EENS_8epilogue10collective6detail29Sm90TmaWarpSpecializedAdapterINS1G_15DefaultEpilogueISJ_SK_SK_NS1F_6thread17LinearCombinationISJ_Li1EffLNS1K_9ScaleType4KindE0ELNS_15FloatRoundStyleE2ESJ_EENS1_15EpilogueDefaultEEEEEvvEEEEvNT_6ParamsE:
[----:B------:R-:W0:Y:S01]  /*0000*/  LDC R1, c[0x0][0x28] ;  /* 0x00000a00ff017b82 */ /* 0x000e220000000800 */
[----:B------:R-:W1:Y:S01]  /*0010*/  S2R R18, SR_TID.X ;  /* 0x0000000000127919 */ /* 0x000e620000002100 */
[----:B------:R-:W-:Y:S01]  /*0020*/  ELECT P0, URZ, PT ;  /* 0x00000000003f782f */ /* 0x000fe20003800000 */
[----:B------:R-:W-:Y:S01]  /*0030*/  BSSY B0, `(.L_x_0) ;  /* 0x000000f000007945 */ /* 0x000fe20003800000 */
[--C-:B-1----:R-:W-:Y:S02]  /*0040*/  SHF.R.U32.HI R0, RZ, 0x5, R18.reuse ;  /* 0x00000005ff007819 */ /* 0x102fe40000011612 */
[----:B------:R-:W-:-:S03]  /*0050*/  SHF.R.U32.HI R3, RZ, 0x7, R18 ;  /* 0x00000007ff037819 */ /* 0x000fc60000011612 */
[----:B------:R-:W1:Y:S04]  /*0060*/  SHFL.IDX PT, R2, R0, RZ, 0x1f ;  /* 0x00001fff00027589 */ /* 0x000e6800000e0000 */
[----:B------:R2:W3:Y:S01]  /*0070*/  SHFL.IDX PT, R5, R3, RZ, 0x1f ;  /* 0x00001fff03057589 */ /* 0x0004e200000e0000 */
[----:B-1----:R-:W-:-:S13]  /*0080*/  ISETP.NE.OR P0, PT, R2, RZ, !P0 ;  /* 0x000000ff0200720c */ /* 0x002fda0004705670 */
[----:B0-23--:R-:W-:Y:S05]  /*0090*/  @P0 BRA `(.L_x_1) ;  /* 0x0000000000200947 */ /* 0x00dfea0003800000 */
[----:B------:R-:W-:Y:S02]  /*00a0*/  ULDC.64 UR4, c[0x0][0x198] ;  /* 0x0000660000047ab9 */ /* 0x000fe40000000a00 */
[----:B------:R-:W-:Y:S02]  /*00b0*/  UIADD3 UR6, UP0, UR4, 0xf0, URZ ;  /* 0x000000f004067890 */ /* 0x000fe4000ff1e03f */
[----:B------:R-:W-:Y:S02]  /*00c0*/  UIADD3 UR4, UP1, UR4, 0x1f0, URZ ;  /* 0x000001f004047890 */ /* 0x000fe4000ff3e03f */
[----:B------:R-:W-:Y:S02]  /*00d0*/  UIADD3.X UR7, URZ, UR5, URZ, UP0, !UPT ;  /* 0x000000053f077290 */ /* 0x000fe400087fe43f */
[----:B------:R-:W-:-:S07]  /*00e0*/  UIADD3.X UR5, URZ, UR5, URZ, UP1, !UPT ;  /* 0x000000053f057290 */ /* 0x000fce0008ffe43f */
[----:B------:R0:W-:Y:S02]  /*00f0*/  UTMACCTL.PF [UR6] ;  /* 0x00000000060079b9 */ /* 0x0001e40008040000 */
[----:B------:R0:W-:Y:S02]  /*0100*/  UTMACCTL.PF [UR4] ;  /* 0x00000000040079b9 */ /* 0x0001e40008040000 */
[----:B0-----:R-:W-:Y:S01]  /*0110*/  NOP ;  /* 0x0000000000007918 */ /* 0x001fe20000000000 */
.L_x_1:
[----:B------:R-:W-:Y:S05]  /*0120*/  BSYNC B0 ;  /* 0x0000000000007941 */ /* 0x000fea0003800000 */
.L_x_0:
[----:B------:R-:W0:Y:S02]  /*0130*/  SHFL.IDX PT, R3, R0, RZ, 0x1f ;  /* 0x00001fff00037589 */ /* 0x000e2400000e0000 */
[----:B0-----:R-:W-:-:S13]  /*0140*/  ISETP.NE.AND P0, PT, R3, RZ, PT ;  /* 0x000000ff0300720c */ /* 0x001fda0003f05270 */
[----:B------:R-:W-:Y:S05]  /*0150*/  @P0 BRA `(.L_x_2) ;  /* 0x0000000000700947 */ /* 0x000fea0003800000 */
[----:B------:R-:W0:Y:S01]  /*0160*/  S2UR UR8, SR_CgaCtaId ;  /* 0x00000000000879c3 */ /* 0x000e220000008800 */
[----:B------:R-:W-:Y:S01]  /*0170*/  UMOV UR4, 0x400 ;  /* 0x0000040000047882 */ /* 0x000fe20000000000 */
[----:B------:R-:W-:Y:S01]  /*0180*/  UMOV UR5, 0x1 ;  /* 0x0000000100057882 */ /* 0x000fe20000000000 */
[----:B------:R-:W-:Y:S01]  /*0190*/  UMOV UR6, 0x4 ;  /* 0x0000000400067882 */ /* 0x000fe20000000000 */
[----:B------:R-:W-:Y:S01]  /*01a0*/  ELECT P0, URZ, PT ;  /* 0x00000000003f782f */ /* 0x000fe20003800000 */
[----:B------:R-:W-:-:S04]  /*01b0*/  UIADD3 UR6, -UR6, 0x100000, URZ ;  /* 0x0010000006067890 */ /* 0x000fc8000fffe13f */
[----:B------:R-:W-:Y:S02]  /*01c0*/  USHF.L.U32 UR7, UR6, 0xb, URZ ;  /* 0x0000000b06077899 */ /* 0x000fe4000800063f */
[----:B------:R-:W-:Y:S02]  /*01d0*/  USHF.L.U32 UR6, UR6, 0x1, URZ ;  /* 0x0000000106067899 */ /* 0x000fe4000800063f */
[----:B0-----:R-:W-:Y:S02]  /*01e0*/  ULEA UR8, UR8, UR4, 0x18 ;  /* 0x0000000408087291 */ /* 0x001fe4000f8ec03f */
[----:B------:R-:W-:-:S04]  /*01f0*/  UIADD3 UR4, -UR5, 0x100000, URZ ;  /* 0x0010000005047890 */ /* 0x000fc8000fffe13f */
[----:B------:R-:W-:Y:S02]  /*0200*/  USHF.L.U32 UR5, UR4, 0xb, URZ ;  /* 0x0000000b04057899 */ /* 0x000fe4000800063f */
[----:B------:R-:W-:Y:S01]  /*0210*/  USHF.L.U32 UR4, UR4, 0x1, URZ ;  /* 0x0000000104047899 */ /* 0x000fe2000800063f */
[----:B------:R-:W0:Y:S11]  /*0220*/  FENCE.VIEW.ASYNC.S ;  /* 0x00000000000073c6 */ /* 0x000e360000000000 */
[----:B0-----:R0:W1:Y:S01]  /*0230*/  SYNCS.EXCH.64 URZ, [UR8], UR4 ;  /* 0x00000004083f75b2 */ /* 0x0010620008000100 */
[----:B------:R0:W2:Y:S01]  /*0240*/  SYNCS.EXCH.64 URZ, [UR8+0x38], UR6 ;  /* 0x00003806083f75b2 */ /* 0x0000a20008000100 */
[----:B------:R0:W3:Y:S01]  /*0250*/  SYNCS.EXCH.64 URZ, [UR8+0x8], UR4 ;  /* 0x00000804083f75b2 */ /* 0x0000e20008000100 */
[----:B------:R0:W4:Y:S01]  /*0260*/  SYNCS.EXCH.64 URZ, [UR8+0x40], UR6 ;  /* 0x00004006083f75b2 */ /* 0x0001220008000100 */
[----:B------:R0:W0:Y:S01]  /*0270*/  SYNCS.EXCH.64 URZ, [UR8+0x10], UR4 ;  /* 0x00001004083f75b2 */ /* 0x0000220008000100 */
        /* <DEDUP_REMOVED lines=9> */
[----:B------:R-:W-:Y:S01]  /*0310*/  NOP ;  /* 0x0000000000007918 */ /* 0x000fe20000000000 */
.L_x_2:
[----:B------:R-:W-:Y:S01]  /*0320*/  SHF.R.S32.HI R7, RZ, 0x1f, R18 ;  /* 0x0000001fff077819 */ /* 0x000fe20000011412 */
[----:B------:R-:W5:Y:S01]  /*0330*/  SHFL.IDX PT, R0, R0, RZ, 0x1f ;  /* 0x00001fff00007589 */ /* 0x000f6200000e0000 */
[----:B0-----:R-:W0:Y:S01]  /*0340*/  S2UR UR8, SR_CTAID.X ;  /* 0x00000000000879c3 */ /* 0x001e220000002500 */
[----:B------:R-:W-:Y:S02]  /*0350*/  ELECT P0, URZ, PT ;  /* 0x00000000003f782f */ /* 0x000fe40003800000 */
[----:B------:R-:W-:Y:S01]  /*0360*/  LEA.HI R7, R7, R18, RZ, 0x7 ;  /* 0x0000001207077211 */ /* 0x000fe200078f38ff */
[----:B------:R-:W1:Y:S01]  /*0370*/  S2R R4, SR_CTAID.Y ;  /* 0x0000000000047919 */ /* 0x000e620000002600 */
[----:B------:R-:W-:Y:S01]  /*0380*/  SHF.R.S32.HI R8, RZ, 0x1f, R3 ;  /* 0x0000001fff087819 */ /* 0x000fe20000011403 */
[----:B------:R-:W-:Y:S01]  /*0390*/  ULDC UR4, c[0x0][0x150] ;  /* 0x0000540000047ab9 */ /* 0x000fe20000000800 */
[----:B------:R-:W-:Y:S01]  /*03a0*/  LOP3.LUT R7, R7, 0xffffff80, RZ, 0xc0, !PT ;  /* 0xffffff8007077812 */ /* 0x000fe200078ec0ff */
[----:B------:R-:W-:Y:S01]  /*03b0*/  NOP ;  /* 0x0000000000007918 */ /* 0x000fe20000000000 */
[----:B------:R-:W-:Y:S01]  /*03c0*/  LEA.HI R8, R8, R3, RZ, 0x2 ;  /* 0x0000000308087211 */ /* 0x000fe200078f10ff */
[----:B------:R-:W2:Y:S01]  /*03d0*/  LDC R10, c[0x0][0x144] ;  /* 0x00005100ff0a7b82 */ /* 0x000ea20000000800 */
[----:B------:R-:W-:Y:S01]  /*03e0*/  NOP ;  /* 0x0000000000007918 */ /* 0x000fe20000000000 */
[----:B------:R-:W-:Y:S01]  /*03f0*/  IMAD.IADD R6, R18, 0x1, -R7 ;  /* 0x0000000112067824 */ /* 0x000fe200078e0a07 */
[----:B------:R-:W-:Y:S01]  /*0400*/  LOP3.LUT R8, R8, 0x3ffffffc, RZ, 0xc0, !PT ;  /* 0x3ffffffc08087812 */ /* 0x000fe200078ec0ff */
[----:B------:R-:W-:Y:S01]  /*0410*/  IMAD.MOV.U32 R23, RZ, RZ, 0x1 ;  /* 0x00000001ff177424 */ /* 0x000fe200078e00ff */
[----:B------:R-:W-:-:S02]  /*0420*/  ISETP.NE.AND P3, PT, R5, RZ, PT ;  /* 0x000000ff0500720c */ /* 0x000fc40003f65270 */
[----:B------:R-:W-:Y:S01]  /*0430*/  SHF.R.S32.HI R7, RZ, 0x1f, R6 ;  /* 0x0000001fff077819 */ /* 0x000fe20000011406 */
[----:B------:R-:W-:Y:S01]  /*0440*/  IMAD.IADD R8, R3, 0x1, -R8 ;  /* 0x0000000103087824 */ /* 0x000fe200078e0a08 */
[----:B------:R-:W3:Y:S02]  /*0450*/  LDC R13, c[0x0][0x140] ;  /* 0x00005000ff0d7b82 */ /* 0x000ee40000000800 */
[----:B------:R-:W-:Y:S02]  /*0460*/  LEA.HI R7, R7, R6, RZ, 0x3 ;  /* 0x0000000607077211 */ /* 0x000fe400078f18ff */
[----:B-----5:R-:W-:Y:S02]  /*0470*/  ISETP.NE.OR P0, PT, R0, RZ, !P0 ;  /* 0x000000ff0000720c */ /* 0x020fe40004705670 */
[--C-:B------:R-:W-:Y:S02]  /*0480*/  SHF.R.S32.HI R0, RZ, 0x3, R7.reuse ;  /* 0x00000003ff007819 */ /* 0x100fe40000011407 */
[----:B------:R-:W-:-:S02]  /*0490*/  SHF.R.S32.HI R7, RZ, 0x1f, R7 ;  /* 0x0000001fff077819 */ /* 0x000fc40000011407 */
[----:B0-----:R-:W-:Y:S02]  /*04a0*/  I2FP.F32.U32 R9, UR8 ;  /* 0x0000000800097c45 */ /* 0x001fe40008201000 */
[----:B------:R-:W-:-:S03]  /*04b0*/  LEA.HI R7, R7, R0, RZ, 0x2 ;  /* 0x0000000007077211 */ /* 0x000fc600078f10ff */
[----:B------:R-:W-:Y:S01]  /*04c0*/  FMUL R9, R9, UR4 ;  /* 0x0000000409097c20 */ /* 0x000fe20008400000 */
[----:B------:R-:W-:Y:S01]  /*04d0*/  LOP3.LUT R7, R7, 0xfffffffc, RZ, 0xc0, !PT ;  /* 0xfffffffc07077812 */ /* 0x000fe200078ec0ff */
[----:B------:R-:W-:Y:S01]  /*04e0*/  VOTEU.ALL UP0, P0 ;  /* 0x00000000003f7886 */ /* 0x000fe20000000000 */
[----:B-1----:R-:W-:Y:S01]  /*04f0*/  I2FP.F32.U32 R3, R4 ;  /* 0x0000000400037245 */ /* 0x002fe20000201000 */
[----:B------:R-:W-:Y:S01]  /*0500*/  ULDC UR4, c[0x0][0x154] ;  /* 0x0000550000047ab9 */ /* 0x000fe20000000800 */
[----:B------:R-:W-:Y:S01]  /*0510*/  VOTEU.ALL UP1, P0 ;  /* 0x00000000003f7886 */ /* 0x000fe20000020000 */
[----:B------:R-:W0:Y:S01]  /*0520*/  F2I.U32.TRUNC.NTZ R9, R9 ;  /* 0x0000000900097305 */ /* 0x000e22000020f000 */
[----:B------:R-:W-:Y:S01]  /*0530*/  IMAD.IADD R7, R0, 0x1, -R7 ;  /* 0x0000000100077824 */ /* 0x000fe200078e0a07 */
[----:B------:R-:W1:Y:S01]  /*0540*/  @!UP0 S2UR UR7, SR_CgaCtaId ;  /* 0x00000000000789c3 */ /* 0x000e620000008800 */
[----:B------:R-:W-:Y:S01]  /*0550*/  FMUL R12, R3, UR4 ;  /* 0x00000004030c7c20 */ /* 0x000fe20008400000 */
[----:B------:R-:W-:Y:S01]  /*0560*/  UMOV UR4, 0x20 ;  /* 0x0000002000047882 */ /* 0x000fe20000000000 */
[----:B------:R-:W-:Y:S01]  /*0570*/  IMAD R8, R8, 0x4, R7 ;  /* 0x0000000408087824 */ /* 0x000fe200078e0207 */
[----:B------:R-:W-:Y:S01]  /*0580*/  @!UP0 UMOV UR6, 0x400 ;  /* 0x0000040000068882 */ /* 0x000fe20000000000 */
[----:B------:R-:W-:-:S04]  /*0590*/  @!UP0 UIADD3 UR4, -UR4, 0x100000, URZ ;  /* 0x0010000004048890 */ /* 0x000fc8000fffe13f */
[----:B------:R-:W-:Y:S02]  /*05a0*/  @!UP0 USHF.L.U32 UR5, UR4, 0xb, URZ ;  /* 0x0000000b04058899 */ /* 0x000fe4000800063f */
[----:B------:R-:W-:Y:S01]  /*05b0*/  @!UP0 USHF.L.U32 UR4, UR4, 0x1, URZ ;  /* 0x0000000104048899 */ /* 0x000fe2000800063f */
[----:B---3--:R-:W-:Y:S01]  /*05c0*/  ISETP.EQ.U32.AND P2, PT, R13, 0x1, PT ;  /* 0x000000010d00780c */ /* 0x008fe20003f42070 */
[----:B------:R-:W3:Y:S01]  /*05d0*/  F2I.U32.TRUNC.NTZ R12, R12 ;  /* 0x0000000c000c7305 */ /* 0x000ee2000020f000 */
[----:B------:R-:W-:Y:S01]  /*05e0*/  LEA.HI R0, R8, R8, RZ, 0x1 ;  /* 0x0000000808007211 */ /* 0x000fe200078f08ff */
[----:B------:R-:W5:Y:S03]  /*05f0*/  LDC R7, c[0x0][0x148] ;  /* 0x00005200ff077b82 */ /* 0x000f660000000800 */
[----:B------:R-:W-:Y:S01]  /*0600*/  LOP3.LUT R11, R0, 0xfffffffe, RZ, 0xc0, !PT ;  /* 0xfffffffe000b7812 */ /* 0x000fe200078ec0ff */
[----:B0-----:R-:W-:Y:S01]  /*0610*/  IMAD.MOV R15, RZ, RZ, -R9 ;  /* 0x000000ffff0f7224 */ /* 0x001fe200078e0a09 */
[----:B------:R-:W-:-:S03]  /*0620*/  SHF.R.S32.HI R9, RZ, 0x1f, R2 ;  /* 0x0000001fff097819 */ /* 0x000fc60000011402 */
[----:B--2---:R-:W-:Y:S01]  /*0630*/  IMAD R3, R10, R15, UR8 ;  /* 0x000000080a037e24 */ /* 0x004fe2000f8e020f */
[----:B------:R-:W-:Y:S01]  /*0640*/  LEA.HI R9, R9, R2, RZ, 0x2 ;  /* 0x0000000209097211 */ /* 0x000fe200078f10ff */
[C---:B------:R-:W-:Y:S02]  /*0650*/  IMAD.IADD R0, R8.reuse, 0x1, -R11 ;  /* 0x0000000108007824 */ /* 0x040fe400078e0a0b */
[----:B------:R-:W-:Y:S01]  /*0660*/  IMAD.SHL.U32 R11, R8, 0x4, RZ ;  /* 0x00000004080b7824 */ /* 0x000fe200078e00ff */
[----:B------:R-:W-:Y:S01]  /*0670*/  LOP3.LUT R9, R9, 0xfffffffc, RZ, 0xc0, !PT ;  /* 0xfffffffc09097812 */ /* 0x000fe200078ec0ff */
[----:B---3--:R-:W-:Y:S01]  /*0680*/  IMAD.MOV R24, RZ, RZ, -R12 ;  /* 0x000000ffff187224 */ /* 0x008fe200078e0a0c */
[----:B------:R-:W-:Y:S01]  /*0690*/  ISETP.NE.AND P4, PT, R0, R3, PT ;  /* 0x000000030000720c */ /* 0x000fe20003f85270 */
[----:B-1----:R-:W-:Y:S01]  /*06a0*/  @!UP0 ULEA UR6, UR7, UR6, 0x18 ;  /* 0x0000000607068291 */ /* 0x002fe2000f8ec03f */
[----:B------:R-:W-:Y:S01]  /*06b0*/  LOP3.LUT R22, R8, 0xc, R11, 0x78, !PT ;  /* 0x0000000c08167812 */ /* 0x000fe200078e780b */
[----:B------:R-:W-:Y:S01]  /*06c0*/  IMAD.IADD R0, R2, 0x1, -R9 ;  /* 0x0000000102007824 */ /* 0x000fe200078e0a09 */
[----:B------:R-:W-:Y:S01]  /*06d0*/  VOTEU.ALL UP0, P0 ;  /* 0x00000000003f7886 */ /* 0x000fe20000000000 */
[----:B------:R-:W-:Y:S01]  /*06e0*/  LOP3.LUT P0, RZ, R6, 0x7, RZ, 0xc0, !PT ;  /* 0x0000000706ff7812 */ /* 0x000fe2000780c0ff */
[----:B------:R-:W-:-:S02]  /*06f0*/  VIADD R6, R5, 0xffffffff ;  /* 0xffffffff05067836 */ /* 0x000fc40000000000 */
[----:B------:R-:W-:Y:S01]  /*0700*/  ISETP.NE.AND P1, PT, R0, 0x3, PT ;  /* 0x000000030000780c */ /* 0x000fe20003f25270 */
[----:B-----5:R-:W-:Y:S01]  /*0710*/  IMAD R9, R7, R24, R4 ;  /* 0x0000001807097224 */ /* 0x020fe200078e0204 */
[----:B------:R-:W-:Y:S02]  /*0720*/  ISETP.LT.U32.AND P0, PT, R22, 0x2, !P0 ;  /* 0x000000021600780c */ /* 0x000fe40004701070 */
[----:B------:R-:W-:Y:S01]  /*0730*/  ISETP.EQ.OR P1, PT, R0, RZ, !P1 ;  /* 0x000000ff0000720c */ /* 0x000fe20004f22670 */
[----:B------:R-:W0:Y:S02]  /*0740*/  FENCE.VIEW.ASYNC.S ;  /* 0x00000000000073c6 */ /* 0x000e240000000000 */
[----:B0-----:R0:W1:Y:S01]  /*0750*/  @!UP0 SYNCS.EXCH.64 URZ, [UR6+0x80], UR4 ;  /* 0x00008004063f85b2 */ /* 0x0010620008000100 */
[----:B------:R-:W-:Y:S02]  /*0760*/  @P4 LEA.HI R2, R22, R22, RZ, 0x1 ;  /* 0x0000001616024211 */ /* 0x000fe400078f08ff */
[----:B------:R-:W-:-:S02]  /*0770*/  ISETP.EQ.AND P1, PT, R5, RZ, P1 ;  /* 0x000000ff0500720c */ /* 0x000fc40000f22270 */
[----:B------:R-:W-:Y:S02]  /*0780*/  @P4 SHF.R.S32.HI R2, RZ, 0x1, R2 ;  /* 0x00000001ff024819 */ /* 0x000fe40000011402 */
[----:B------:R-:W-:Y:S02]  /*0790*/  ISETP.GE.U32.AND P6, PT, R6, 0x2, PT ;  /* 0x000000020600780c */ /* 0x000fe40003fc6070 */
[----:B------:R-:W-:Y:S02]  /*07a0*/  @P4 ISETP.NE.AND P5, PT, R2, R9, PT ;  /* 0x000000090200420c */ /* 0x000fe40003fa5270 */
[----:B------:R-:W-:Y:S02]  /*07b0*/  SEL R2, RZ, 0x1, !P0 ;  /* 0x00000001ff027807 */ /* 0x000fe40004000000 */
[----:B------:R-:W-:Y:S02]  /*07c0*/  @P4 SEL R23, RZ, 0x1, P5 ;  /* 0x00000001ff174807 */ /* 0x000fe40002800000 */
[----:B------:R-:W-:Y:S01]  /*07d0*/  SEL R19, RZ, 0x1, !P1 ;  /* 0x00000001ff137807 */ /* 0x000fe20004800000 */
[----:B------:R0:W2:Y:S01]  /*07e0*/  @!UP1 SYNCS.EXCH.64 URZ, [UR6+0x88], UR4 ;  /* 0x00008804063f95b2 */ /* 0x0000a20008000100 */
[----:B------:R-:W-:Y:S01]  /*07f0*/  LOP3.LUT R23, R23, R2, RZ, 0xc0, !PT ;  /* 0x0000000217177212 */ /* 0x000fe200078ec0ff */
[----:B------:R-:W-:Y:S01]  /*0800*/  NOP ;  /* 0x0000000000007918 */ /* 0x000fe20000000000 */
[----:B------:R-:W-:Y:S01]  /*0810*/  SEL R19, R19, 0x2, P6 ;  /* 0x0000000213137807 */ /* 0x000fe20003000000 */
[----:B------:R-:W-:Y:S06]  /*0820*/  @!P2 BRA `(.L_x_3) ;  /* 0x000000000008a947 */ /* 0x000fec0003800000 */
[----:B-12-4-:R-:W-:Y:S01]  /*0830*/  UCGABAR_ARV ;  /* 0x00000000000079c7 */ /* 0x016fe20008000000 */
[----:B------:R-:W-:Y:S05]  /*0840*/  BRA `(.L_x_4) ;  /* 0x0000000000047947 */ /* 0x000fea0003800000 */
.L_x_3:
[----:B-12-4-:R-:W-:Y:S01]  /*0850*/  NOP ;  /* 0x0000000000007918 */ /* 0x016fe20000000000 */
.L_x_4:
[----:B------:R-:W1:Y:S01]  /*0860*/  LDC R2, c[0x0][0x65c] ;  /* 0x00019700ff027b82 */ /* 0x000e620000000800 */
[----:B------:R-:W-:Y:S01]  /*0870*/  LOP3.LUT R5, R5, 0xfffff7ff, RZ, 0xc0, !PT ;  /* 0xfffff7ff05057812 */ /* 0x000fe200078ec0ff */
[----:B------:R-:W-:Y:S02]  /*0880*/  IMAD.U32 R8, RZ, RZ, UR8 ;  /* 0x00000008ff087e24 */ /* 0x000fe4000f8e00ff */
[----:B------:R-:W-:Y:S01]  /*0890*/  IMAD.MOV.U32 R9, RZ, RZ, RZ ;  /* 0x000000ffff097224 */ /* 0x000fe200078e00ff */
[----:B-1----:R-:W-:-:S13]  /*08a0*/  ISETP.NE.AND P1, PT, R2, 0x1, PT ;  /* 0x000000010200780c */ /* 0x002fda0003f25270 */
[----:B------:R-:W1:Y:S01]  /*08b0*/  @P1 LDC R17, c[0x0][0x10] ;  /* 0x00000400ff111b82 */ /* 0x000e620000000800 */
[----:B------:R-:W-:Y:S01]  /*08c0*/  @P1 LOP3.LUT R5, R5, 0x800, RZ, 0xfc, !PT ;  /* 0x0000080005051812 */ /* 0x000fe200078efcff */
[----:B------:R-:W-:Y:S02]  /*08d0*/  @P1 IMAD.MOV.U32 R5, RZ, RZ, RZ ;  /* 0x000000ffff051224 */ /* 0x000fe400078e00ff */
[----:B------:R-:W-:-:S04]  /*08e0*/  @P1 IMAD.MOV.U32 R13, RZ, RZ, RZ ;  /* 0x000000ffff0d1224 */ /* 0x000fc800078e00ff */
[----:B------:R-:W2:Y:S01]  /*08f0*/  @!P1 LDC R11, c[0x0][0xc] ;  /* 0x00000300ff0b9b82 */ /* 0x000ea20000000800 */
[----:B-1----:R-:W-:-:S04]  /*0900*/  @P1 IMAD.WIDE.U32 R16, R17, UR8, R4 ;  /* 0x0000000811101c25 */ /* 0x002fc8000f8e0004 */
[----:B------:R-:W-:Y:S02]  /*0910*/  @P1 IMAD.IADD R17, R17, 0x1, R13 ;  /* 0x0000000111111824 */ /* 0x000fe400078e020d */
[----:B--2---:R-:W-:-:S04]  /*0920*/  @!P1 IMAD.WIDE.U32 R8, R4, R11, R8 ;  /* 0x0000000b04089225 */ /* 0x004fc800078e0008 */
[----:B------:R-:W-:Y:S02]  /*0930*/  @!P1 IMAD.MOV.U32 R16, RZ, RZ, R8 ;  /* 0x000000ffff109224 */ /* 0x000fe400078e0008 */
[----:B------:R-:W-:Y:S01]  /*0940*/  @!P1 IMAD.MOV.U32 R17, RZ, RZ, R9 ;  /* 0x000000ffff119224 */ /* 0x000fe200078e0009 */
[----:B------:R-:W-:Y:S06]  /*0950*/  @!P2 BRA `(.L_x_5) ;  /* 0x00000000000ca947 */ /* 0x000fec0003800000 */
[----:B------:R-:W-:Y:S01]  /*0960*/  UCGABAR_WAIT ;  /* 0x0000000000007dc7 */ /* 0x000fe20008000000 */
[----:B------:R-:W-:Y:S01]  /*0970*/  CCTL.IVALL ;  /* 0x00000000ff00798f */ /* 0x000fe20002000000 */
[----:B------:R-:W-:Y:S05]  /*0980*/  BRA `(.L_x_6) ;  /* 0x0000000000047947 */ /* 0x000fea0003800000 */
.L_x_5:
[----:B------:R-:W-:Y:S06]  /*0990*/  BAR.SYNC.DEFER_BLOCKING 0x0 ;  /* 0x0000000000007b1d */ /* 0x000fec0000010000 */
.L_x_6:
[----:B------:R-:W-:Y:S05]  /*09a0*/  @!P3 BRA `(.L_x_7) ;  /* 0x0000006c00c4b947 */ /* 0x000fea0003800000 */
[----:B------:R-:W-:-:S13]  /*09b0*/  ISETP.GT.U32.AND P0, PT, R6, 0x1, PT ;  /* 0x000000010600780c */ /* 0x000fda0003f04070 */
[----:B0-----:R-:W-:Y:S05]  /*09c0*/  @P0 EXIT ;  /* 0x000000000000094d */ /* 0x001fea0003800000 */
[----:B------:R-:W-:Y:S01]  /*09d0*/  ULDC.64 UR4, c[0x0][0x650] ;  /* 0x0001940000047ab9 */ /* 0x000fe20000000a00 */
[----:B------:R-:W-:Y:S01]  /*09e0*/  PRMT R0, RZ, 0x7610, R0 ;  /* 0x00007610ff007816 */ /* 0x000fe20000000000 */
[----:B------:R-:W-:Y:S01]  /*09f0*/  IMAD.MOV.U32 R100, RZ, RZ, -0x1 ;  /* 0xffffffffff647424 */ /* 0x000fe200078e00ff */
[----:B------:R-:W-:Y:S01]  /*0a00*/  ISETP.GE.U32.AND P0, PT, R16, UR4, PT ;  /* 0x0000000410007c0c */ /* 0x000fe2000bf06070 */
[----:B------:R-:W-:Y:S02]  /*0a10*/  IMAD.MOV.U32 R92, RZ, RZ, -0x1 ;  /* 0xffffffffff5c7424 */ /* 0x000fe400078e00ff */
[----:B------:R-:W-:Y:S01]  /*0a20*/  IMAD.MOV.U32 R89, RZ, RZ, -0x1 ;  /* 0xffffffffff597424 */ /* 0x000fe200078e00ff */
[----:B------:R-:W-:-:S13]  /*0a30*/  ISETP.GE.U32.AND.EX P0, PT, R17, UR5, PT, P0 ;  /* 0x0000000511007c0c */ /* 0x000fda000bf06100 */
[----:B------:R-:W-:Y:S05]  /*0a40*/  @P0 BRA `(.L_x_8) ;  /* 0x0000000400280947 */ /* 0x000fea0003800000 */
[----:B------:R-:W0:Y:S01]  /*0a50*/  LDC.64 R20, c[0x0][0x628] ;  /* 0x00018a00ff147b82 */ /* 0x000e220000000a00 */
[----:B------:R-:W-:Y:S02]  /*0a60*/  IMAD.MOV.U32 R8, RZ, RZ, R16 ;  /* 0x000000ffff087224 */ /* 0x000fe400078e0010 */
[----:B------:R-:W-:-:S05]  /*0a70*/  IMAD.MOV.U32 R9, RZ, RZ, R17 ;  /* 0x000000ffff097224 */ /* 0x000fca00078e0011 */
[----:B------:R-:W1:Y:S08]  /*0a80*/  LDC R0, c[0x0][0x630] ;  /* 0x00018c00ff007b82 */ /* 0x000e700000000800 */
[----:B------:R-:W2:Y:S01]  /*0a90*/  LDC.64 R26, c[0x0][0x620] ;  /* 0x00018800ff1a7b82 */ /* 0x000ea20000000a00 */
[----:B0-----:R-:W-:-:S04]  /*0aa0*/  ISETP.NE.U32.AND P0, PT, R20, RZ, PT ;  /* 0x000000ff1400720c */ /* 0x001fc80003f05070 */
[----:B------:R-:W-:-:S13]  /*0ab0*/  ISETP.NE.AND.EX P0, PT, R21, RZ, PT, P0 ;  /* 0x000000ff1500720c */ /* 0x000fda0003f05300 */
[----:B-12---:R-:W-:Y:S05]  /*0ac0*/  @!P0 BRA `(.L_x_9) ;  /* 0x0000000000288947 */ /* 0x006fea0003800000 */
[----:B------:R-:W0:Y:S02]  /*0ad0*/  LDC R13, c[0x0][0x634] ;  /* 0x00018d00ff0d7b82 */ /* 0x000e240000000800 */
[----:B0-----:R-:W-:-:S05]  /*0ae0*/  IADD3 R13, P0, R16, R13, RZ ;  /* 0x0000000d100d7210 */ /* 0x001fca0007f1e0ff */
[----:B------:R-:W-:-:S04]  /*0af0*/  IMAD.X R15, RZ, RZ, R17, P0 ;  /* 0x000000ffff0f7224 */ /* 0x000fc800000e0611 */
[----:B------:R-:W-:-:S04]  /*0b00*/  IMAD.WIDE.U32 R8, R15, R20, RZ ;  /* 0x000000140f087225 */ /* 0x000fc800078e00ff */
[----:B------:R-:W-:-:S04]  /*0b10*/  IMAD.WIDE.U32 R10, P0, R13, R21, R8 ;  /* 0x000000150d0a7225 */ /* 0x000fc80007800008 */
[----:B------:R-:W-:-:S04]  /*0b20*/  IMAD.WIDE.U32 R8, R13, R20, RZ ;  /* 0x000000140d087225 */ /* 0x000fc800078e00ff */
[----:B------:R-:W-:Y:S01]  /*0b30*/  IMAD.X R13, RZ, RZ, RZ, P0 ;  /* 0x000000ffff0d7224 */ /* 0x000fe200000e06ff */
[----:B------:R-:W-:Y:S01]  /*0b40*/  IADD3 RZ, P0, R9, R10, RZ ;  /* 0x0000000a09ff7210 */ /* 0x000fe20007f1e0ff */
[----:B------:R-:W-:-:S04]  /*0b50*/  IMAD.MOV.U32 R12, RZ, RZ, R11 ;  /* 0x000000ffff0c7224 */ /* 0x000fc800078e000b */
[----:B------:R-:W-:-:S08]  /*0b60*/  IMAD.WIDE.U32.X R8, R15, R21, R12, P0 ;  /* 0x000000150f087225 */ /* 0x000fd000000e040c */
.L_x_9:
[----:B------:R-:W0:Y:S01]  /*0b70*/  LDC.64 R20, c[0x0][0x640] ;  /* 0x00019000ff147b82 */ /* 0x000e220000000a00 */
[--C-:B------:R-:W-:Y:S01]  /*0b80*/  SHF.R.U64 R89, R8, R0, R9.reuse ;  /* 0x0000000008597219 */ /* 0x100fe20000001209 */
[----:B------:R-:W-:Y:S01]  /*0b90*/  IMAD R28, R7, R24, R4 ;  /* 0x00000018071c7224 */ /* 0x000fe200078e0204 */
[----:B------:R-:W-:Y:S01]  /*0ba0*/  SHF.R.U32.HI R0, RZ, R0, R9 ;  /* 0x00000000ff007219 */ /* 0x000fe20000011609 */
[----:B------:R-:W-:Y:S01]  /*0bb0*/  IMAD.MOV.U32 R25, RZ, RZ, 0x1 ;  /* 0x00000001ff197424 */ /* 0x000fe200078e00ff */
[----:B------:R-:W-:-:S03]  /*0bc0*/  IADD3 R5, P0, RZ, -R89, RZ ;  /* 0x80000059ff057210 */ /* 0x000fc60007f1e0ff */
[----:B------:R-:W1:Y:S02]  /*0bd0*/  LDC R6, c[0x0][0x618] ;  /* 0x00018600ff067b82 */ /* 0x000e640000000800 */
[----:B------:R-:W-:-:S04]  /*0be0*/  IMAD.X R9, RZ, RZ, ~R0, P0 ;  /* 0x000000ffff097224 */ /* 0x000fc800000e0e00 */
[-C--:B------:R-:W-:Y:S02]  /*0bf0*/  IMAD R0, R9, R26.reuse, RZ ;  /* 0x0000001a09007224 */ /* 0x080fe400078e02ff */
[----:B------:R-:W2:Y:S01]  /*0c00*/  LDC R11, c[0x0][0x608] ;  /* 0x00018200ff0b7b82 */ /* 0x000ea20000000800 */
[----:B------:R-:W-:-:S04]  /*0c10*/  IMAD.WIDE.U32 R8, R5, R26, R16 ;  /* 0x0000001a05087225 */ /* 0x000fc800078e0010 */
[----:B------:R-:W-:-:S03]  /*0c20*/  IMAD R5, R5, R27, R0 ;  /* 0x0000001b05057224 */ /* 0x000fc600078e0200 */
[----:B------:R-:W3:Y:S01]  /*0c30*/  LDC R12, c[0x0][0x658] ;  /* 0x00019600ff0c7b82 */ /* 0x000ee20000000800 */
[----:B0-----:R-:W-:Y:S01]  /*0c40*/  ISETP.NE.U32.AND P0, PT, R20, RZ, PT ;  /* 0x000000ff1400720c */ /* 0x001fe20003f05070 */
[----:B------:R-:W-:Y:S02]  /*0c50*/  IMAD.IADD R5, R9, 0x1, R5 ;  /* 0x0000000109057824 */ /* 0x000fe400078e0205 */
[----:B------:R-:W-:Y:S01]  /*0c60*/  IMAD.MOV.U32 R9, RZ, RZ, -0x1 ;  /* 0xffffffffff097424 */ /* 0x000fe200078e00ff */
[----:B------:R-:W-:-:S03]  /*0c70*/  ISETP.NE.AND.EX P0, PT, R21, RZ, PT, P0 ;  /* 0x000000ff1500720c */ /* 0x000fc60003f05300 */
[----:B------:R-:W0:Y:S01]  /*0c80*/  LDC R15, c[0x0][0x600] ;  /* 0x00018000ff0f7b82 */ /* 0x000e220000000800 */
[-CC-:B-1----:R-:W-:Y:S02]  /*0c90*/  SHF.R.U64 R13, R8, R6.reuse, R5.reuse ;  /* 0x00000006080d7219 */ /* 0x182fe40000001205 */
[----:B------:R-:W-:-:S05]  /*0ca0*/  SHF.R.U32.HI R0, RZ, R6, R5 ;  /* 0x00000006ff007219 */ /* 0x000fca0000011605 */
[----:B------:R-:W1:Y:S01]  /*0cb0*/  LDC R14, c[0x0][0x648] ;  /* 0x00019200ff0e7b82 */ /* 0x000e620000000800 */
[-CC-:B--2---:R-:W-:Y:S02]  /*0cc0*/  SHF.R.U64 R29, R13, R11.reuse, R0.reuse ;  /* 0x0000000b0d1d7219 */ /* 0x184fe40000001200 */
[----:B------:R-:W-:-:S05]  /*0cd0*/  SHF.R.U32.HI R5, RZ, R11, R0 ;  /* 0x0000000bff057219 */ /* 0x000fca0000011600 */
[----:B------:R-:W2:Y:S01]  /*0ce0*/  LDC R26, c[0x0][0x638] ;  /* 0x00018e00ff1a7b82 */ /* 0x000ea20000000800 */
[-CC-:B---3--:R-:W-:Y:S02]  /*0cf0*/  SHF.R.U64 R24, R29, R12.reuse, R5.reuse ;  /* 0x0000000c1d187219 */ /* 0x188fe40000001205 */
[-C--:B------:R-:W-:Y:S02]  /*0d00*/  SHF.L.U32 R0, R9, R12.reuse, RZ ;  /* 0x0000000c09007219 */ /* 0x080fe400000006ff */
[----:B------:R-:W-:Y:S01]  /*0d10*/  SHF.R.U32.HI R5, RZ, R12, R5 ;  /* 0x0000000cff057219 */ /* 0x000fe20000011605 */
[----:B------:R-:W-:Y:S01]  /*0d20*/  IMAD.MOV.U32 R4, RZ, RZ, R24 ;  /* 0x000000ffff047224 */ /* 0x000fe200078e0018 */
[----:B------:R-:W-:Y:S01]  /*0d30*/  LOP3.LUT R10, RZ, R0, RZ, 0x33, !PT ;  /* 0x00000000ff0a7212 */ /* 0x000fe200078e33ff */
[----:B------:R-:W3:Y:S01]  /*0d40*/  LDC R27, c[0x0][0x610] ;  /* 0x00018400ff1b7b82 */ /* 0x000ee20000000800 */
[----:B------:R-:W-:Y:S05]  /*0d50*/  @!P0 BRA `(.L_x_10) ;  /* 0x0000000000288947 */ /* 0x000fea0003800000 */
[----:B------:R-:W4:Y:S02]  /*0d60*/  LDC R9, c[0x0][0x64c] ;  /* 0x00019300ff097b82 */ /* 0x000f240000000800 */
[----:B----4-:R-:W-:-:S05]  /*0d70*/  IADD3 R9, P0, R24, R9, RZ ;  /* 0x0000000918097210 */ /* 0x010fca0007f1e0ff */
        /* <DEDUP_REMOVED lines=8> */
.L_x_10:
[----:B-1----:R-:W-:Y:S01]  /*0e00*/  SHF.R.U64 R4, R4, R14, R5 ;  /* 0x0000000e04047219 */ /* 0x002fe20000001205 */
[----:B0-----:R-:W-:Y:S01]  /*0e10*/  VIADD R6, R15, 0xffffffff ;  /* 0xffffffff0f067836 */ /* 0x001fe20000000000 */
[----:B------:R-:W-:Y:S02]  /*0e20*/  SHF.L.U32 R0, R25, R12, RZ ;  /* 0x0000000c19007219 */ /* 0x000fe400000006ff */
[----:B------:R-:W-:Y:S01]  /*0e30*/  LOP3.LUT R5, R29, R10, RZ, 0xc0, !PT ;  /* 0x0000000a1d057212 */ /* 0x000fe200078ec0ff */
[----:B------:R-:W-:Y:S01]  /*0e40*/  IMAD.MOV R7, RZ, RZ, -R4 ;  /* 0x000000ffff077224 */ /* 0x000fe200078e0a04 */
[----:B------:R-:W-:Y:S02]  /*0e50*/  SEL R3, R3, R28, !P1 ;  /* 0x0000001c03037207 */ /* 0x000fe40004800000 */
[----:B------:R-:W-:Y:S01]  /*0e60*/  LOP3.LUT R6, R13, R6, RZ, 0xc0, !PT ;  /* 0x000000060d067212 */ /* 0x000fe200078ec0ff */
[----:B------:R-:W-:Y:S02]  /*0e70*/  IMAD R4, R0, R4, R5 ;  /* 0x0000000400047224 */ /* 0x000fe400078e0205 */
[----:B--2---:R-:W-:-:S02]  /*0e80*/  IMAD R0, R7, R26, R24 ;  /* 0x0000001a07007224 */ /* 0x004fc400078e0218 */
[----:B---3--:R-:W-:Y:S02]  /*0e90*/  IMAD R3, R4, R27, R3 ;  /* 0x0000001b04037224 */ /* 0x008fe400078e0203 */
[----:B------:R-:W-:Y:S02]  /*0ea0*/  IMAD R100, R0, R15, R6 ;  /* 0x0000000f00647224 */ /* 0x000fe400078e0206 */
[----:B------:R-:W-:-:S03]  /*0eb0*/  IMAD.MOV.U32 R4, RZ, RZ, 0x1 ;  /* 0x00000001ff047424 */ /* 0x000fc600078e00ff */
[----:B------:R-:W-:Y:S02]  /*0ec0*/  SEL R92, R100, R3, !P1 ;  /* 0x00000003645c7207 */ /* 0x000fe40004800000 */
[----:B------:R-:W-:Y:S02]  /*0ed0*/  PRMT R0, R4, 0x7610, R0 ;  /* 0x0000761004007816 */ /* 0x000fe40000000000 */
[----:B------:R-:W-:-:S07]  /*0ee0*/  SEL R100, R3, R100, !P1 ;  /* 0x0000006403647207 */ /* 0x000fce0004800000 */
.L_x_8:
[----:B------:R-:W-:-:S08]  /*0ef0*/  NOP ;  /* 0x0000000000007918 */ /* 0x000fd00000000000 */
[----:B------:R-:W0:Y:S02]  /*0f00*/  USETMAXREG.TRY_ALLOC.CTAPOOL UP0, 0xe8 ;  /* 0x000000e8000079c8 */ /* 0x000e240008000600 */
[----:B0-----:R-:W-:-:S13]  /*0f10*/  PLOP3.LUT P0, PT, PT, PT, UP0, 0x80, 0x0 ;  /* 0x000000000000781c */ /* 0x001fda0003f0f008 */
[----:B------:R-:W-:Y:S05]  /*0f20*/  @!P0 BRA `(.L_x_8) ;  /* 0xfffffffc00f08947 */ /* 0x000fea000383ffff */
[----:B------:R-:W-:Y:S01]  /*0f30*/  ULDC.64 UR4, c[0x0][0x598] ;  /* 0x0001660000047ab9 */ /* 0x000fe20000000a00 */
[----:B------:R-:W-:Y:S01]  /*0f40*/  ULDC.64 UR36, c[0x0][0x208] ;  /* 0x0000820000247ab9 */ /* 0x000fe20000000a00 */
[----:B------:R-:W-:-:S04]  /*0f50*/  ISETP.NE.U32.AND P0, PT, RZ, UR4, PT ;  /* 0x00000004ff007c0c */ /* 0x000fc8000bf05070 */
[----:B------:R-:W-:-:S13]  /*0f60*/  ISETP.NE.AND.EX P0, PT, RZ, UR5, PT, P0 ;  /* 0x00000005ff007c0c */ /* 0x000fda000bf05300 */
[----:B------:R-:W-:Y:S05]  /*0f70*/  @!P0 BRA `(.L_x_11) ;  /* 0x00000000001c8947 */ /* 0x000fea0003800000 */
[----:B------:R-:W0:Y:S02]  /*0f80*/  LDC.64 R4, c[0x0][0x598] ;  /* 0x00016600ff047b82 */ /* 0x000e240000000a00 */
[----:B0-----:R-:W2:Y:S02]  /*0f90*/  LDG.E.64 R4, desc[UR36][R4.64] ;  /* 0x0000002404047981 */ /* 0x001ea4000c1e1b00 */
[----:B--2---:R-:W-:-:S04]  /*0fa0*/  ISETP.NE.U32.AND P0, PT, R4, RZ, PT ;  /* 0x000000ff0400720c */ /* 0x004fc80003f05070 */
[----:B------:R-:W-:-:S13]  /*0fb0*/  ISETP.NE.AND.EX P0, PT, R5, RZ, PT, P0 ;  /* 0x000000ff0500720c */ /* 0x000fda0003f05300 */
[----:B------:R-:W-:Y:S05]  /*0fc0*/  @!P0 BRA `(.L_x_11) ;  /* 0x0000000000088947 */ /* 0x000fea0003800000 */
[----:B------:R0:W5:Y:S01]  /*0fd0*/  LD.E R88, desc[UR36][R4.64] ;  /* 0x0000002404587980 */ /* 0x000162000c101900 */
[----:B------:R-:W-:Y:S05]  /*0fe0*/  BRA `(.L_x_12) ;  /* 0x0000000000247947 */ /* 0x000fea0003800000 */
.L_x_11:
[----:B------:R-:W-:Y:S02]  /*0ff0*/  ULDC.64 UR4, c[0x0][0x588] ;  /* 0x0001620000047ab9 */ /* 0x000fe40000000a00 */
[----:B------:R-:W-:-:S04]  /*1000*/  ISETP.NE.U32.AND P0, PT, RZ, UR4, PT ;  /* 0x00000004ff007c0c */ /* 0x000fc8000bf05070 */
[----:B------:R-:W-:-:S13]  /*1010*/  ISETP.NE.AND.EX P0, PT, RZ, UR5, PT, P0 ;  /* 0x00000005ff007c0c */ /* 0x000fda000bf05300 */
[----:B------:R-:W-:Y:S05]  /*1020*/  @!P0 BRA `(.L_x_13) ;  /* 0x00000000000c8947 */ /* 0x000fea0003800000 */
[----:B------:R-:W0:Y:S02]  /*1030*/  LDC.64 R4, c[0x0][0x588] ;  /* 0x00016200ff047b82 */ /* 0x000e240000000a00 */
[----:B0-----:R1:W5:Y:S01]  /*1040*/  LDG.E R88, desc[UR36][R4.64] ;  /* 0x0000002404587981 */ /* 0x001362000c1e1900 */
[----:B------:R-:W-:Y:S05]  /*1050*/  BRA `(.L_x_12) ;  /* 0x0000000000087947 */ /* 0x000fea0003800000 */
.L_x_13:
[----:B------:R-:W-:Y:S02]  /*1060*/  ULDC UR4, c[0x0][0x580] ;  /* 0x0001600000047ab9 */ /* 0x000fe40000000800 */
[----:B------:R-:W-:-:S07]  /*1070*/  IMAD.U32 R88, RZ, RZ, UR4 ;  /* 0x00000004ff587e24 */ /* 0x000fce000f8e00ff */
.L_x_12:
[----:B------:R-:W-:Y:S02]  /*1080*/  ULDC.64 UR4, c[0x0][0x5a0] ;  /* 0x0001680000047ab9 */ /* 0x000fe40000000a00 */
[----:B------:R-:W-:-:S04]  /*1090*/  ISETP.NE.U32.AND P0, PT, RZ, UR4, PT ;  /* 0x00000004ff007c0c */ /* 0x000fc8000bf05070 */
[----:B------:R-:W-:-:S13]  /*10a0*/  ISETP.NE.AND.EX P0, PT, RZ, UR5, PT, P0 ;  /* 0x00000005ff007c0c */ /* 0x000fda000bf05300 */
[----:B------:R-:W-:Y:S05]  /*10b0*/  @!P0 BRA `(.L_x_14) ;  /* 0x00000000001c8947 */ /* 0x000fea0003800000 */
[----:B01----:R-:W0:Y:S02]  /*10c0*/  LDC.64 R4, c[0x0][0x5a0] ;  /* 0x00016800ff047b82 */ /* 0x003e240000000a00 */
[----:B0-----:R-:W2:Y:S02]  /*10d0*/  LDG.E.64 R4, desc[UR36][R4.64] ;  /* 0x0000002404047981 */ /* 0x001ea4000c1e1b00 */
[----:B--2---:R-:W-:-:S04]  /*10e0*/  ISETP.NE.U32.AND P0, PT, R4, RZ, PT ;  /* 0x000000ff0400720c */ /* 0x004fc80003f05070 */
[----:B------:R-:W-:-:S13]  /*10f0*/  ISETP.NE.AND.EX P0, PT, R5, RZ, PT, P0 ;  /* 0x000000ff0500720c */ /* 0x000fda0003f05300 */
[----:B------:R-:W-:Y:S05]  /*1100*/  @!P0 BRA `(.L_x_14) ;  /* 0x0000000000088947 */ /* 0x000fea0003800000 */
[----:B------:R0:W5:Y:S01]  /*1110*/  LD.E R90, desc[UR36][R4.64] ;  /* 0x00000024045a7980 */ /* 0x000162000c101900 */
[----:B------:R-:W-:Y:S05]  /*1120*/  BRA `(.L_x_15) ;  /* 0x0000000000247947 */ /* 0x000fea0003800000 */
.L_x_14:
[----:B------:R-:W-:Y:S02]  /*1130*/  ULDC.64 UR4, c[0x0][0x590] ;  /* 0x0001640000047ab9 */ /* 0x000fe40000000a00 */
[----:B------:R-:W-:-:S04]  /*1140*/  ISETP.NE.U32.AND P0, PT, RZ, UR4, PT ;  /* 0x00000004ff007c0c */ /* 0x000fc8000bf05070 */
[----:B------:R-:W-:-:S13]  /*1150*/  ISETP.NE.AND.EX P0, PT, RZ, UR5, PT, P0 ;  /* 0x00000005ff007c0c */ /* 0x000fda000bf05300 */
[----:B------:R-:W-:Y:S05]  /*1160*/  @!P0 BRA `(.L_x_16) ;  /* 0x00000000000c8947 */ /* 0x000fea0003800000 */
[----:B------:R-:W2:Y:S02]  /*1170*/  LDC.64 R90, c[0x0][0x590] ;  /* 0x00016400ff5a7b82 */ /* 0x000ea40000000a00 */
[----:B--2---:R2:W5:Y:S01]  /*1180*/  LDG.E R90, desc[UR36][R90.64] ;  /* 0x000000245a5a7981 */ /* 0x004562000c1e1900 */
[----:B------:R-:W-:Y:S05]  /*1190*/  BRA `(.L_x_15) ;  /* 0x0000000000087947 */ /* 0x000fea0003800000 */
.L_x_16:
[----:B------:R-:W-:Y:S02]  /*11a0*/  ULDC UR4, c[0x0][0x584] ;  /* 0x0001610000047ab9 */ /* 0x000fe40000000800 */
[----:B------:R-:W-:-:S07]  /*11b0*/  IMAD.U32 R90, RZ, RZ, UR4 ;  /* 0x00000004ff5a7e24 */ /* 0x000fce000f8e00ff */
.L_x_15:
[----:B------:R-:W-:-:S13]  /*11c0*/  LOP3.LUT P0, RZ, R0, 0xff, RZ, 0xc0, !PT ;  /* 0x000000ff00ff7812 */ /* 0x000fda000780c0ff */
[----:B------:R-:W-:Y:S05]  /*11d0*/  @!P0 EXIT ;  /* 0x000000000000894d */ /* 0x000fea0003800000 */
[----:B------:R-:W-:Y:S01]  /*11e0*/  ULDC UR4, c[0x0][0x28c] ;  /* 0x0000a30000047ab9 */ /* 0x000fe20000000800 */
[----:B------:R-:W-:Y:S01]  /*11f0*/  LOP3.LUT R106, R19, 0x1, RZ, 0xfc, !PT ;  /* 0x00000001136a7812 */ /* 0x000fe200078efcff */
[----:B------:R-:W-:Y:S01]  /*1200*/  UIADD3 UR4, UR4, 0x3f, URZ ;  /* 0x0000003f04047890 */ /* 0x000fe2000fffe03f */
[----:B------:R-:W-:Y:S01]  /*1210*/  UMOV UR38, URZ ;  /* 0x0000003f00267c82 */ /* 0x000fe20008000000 */
[----:B------:R-:W-:Y:S02]  /*1220*/  UMOV UR39, URZ ;  /* 0x0000003f00277c82 */ /* 0x000fe40008000000 */
[----:B------:R-:W-:-:S04]  /*1230*/  USHF.R.S32.HI UR5, URZ, 0x1f, UR4 ;  /* 0x0000001f3f057899 */ /* 0x000fc80008011404 */
[----:B------:R-:W-:-:S04]  /*1240*/  ULEA.HI UR5, UR5, UR4, URZ, 0x6 ;  /* 0x0000000405057291 */ /* 0x000fc8000f8f303f */
[----:B------:R-:W-:-:S12]  /*1250*/  USHF.R.S32.HI UR40, URZ, 0x6, UR5 ;  /* 0x000000063f287899 */ /* 0x000fd80008011405 */
.L_x_162:
[----:B------:R-:W-:Y:S01]  /*1260*/  LOP3.LUT R0, R18, 0x80, RZ, 0xc0, !PT ;  /* 0x0000008012007812 */ /* 0x000fe200078ec0ff */
[----:B---3--:R-:W3:Y:S01]  /*1270*/  S2UR UR7, SR_CgaCtaId ;  /* 0x00000000000779c3 */ /* 0x008ee20000008800 */
[----:B------:R-:W-:Y:S02]  /*1280*/  UMOV UR6, 0x400 ;  /* 0x0000040000067882 */ /* 0x000fe40000000000 */
[----:B------:R-:W-:-:S06]  /*1290*/  SHF.R.U32.HI R0, RZ, 0x7, R0 ;  /* 0x00000007ff007819 */ /* 0x000fcc0000011600 */
[----:B----4-:R-:W4:Y:S01]  /*12a0*/  SHFL.IDX PT, R0, R0, RZ, 0x1f ;  /* 0x00001fff00007589 */ /* 0x010f2200000e0000 */
[----:B---3--:R-:W-:Y:S01]  /*12b0*/  ULEA UR6, UR7, UR6, 0x18 ;  /* 0x0000000607067291 */ /* 0x008fe2000f8ec03f */
[----:B----4-:R-:W-:-:S13]  /*12c0*/  R2UR UR4, R0 ;  /* 0x00000000000472ca */ /* 0x010fda00000e0000 */
[----:B------:R-:W-:-:S04]  /*12d0*/  ULEA.HI UR5, UR4, UR4, URZ, 0x1 ;  /* 0x0000000404057291 */ /* 0x000fc8000f8f083f */
[----:B------:R-:W-:-:S04]  /*12e0*/  ULOP3.LUT UR5, UR5, 0x7fffe, URZ, 0xc0, !UPT ;  /* 0x0007fffe05057892 */ /* 0x000fc8000f8ec03f */
[----:B------:R-:W-:-:S03]  /*12f0*/  UIADD3 UR5, UR4, -UR5, URZ ;  /* 0x8000000504057290 */ /* 0x000fc6000fffe03f */
[----:B------:R-:W-:Y:S01]  /*1300*/  ULDC UR4, c[0x0][0x28c] ;  /* 0x0000a30000047ab9 */ /* 0x000fe20000000800 */
[----:B------:R-:W-:Y:S01]  /*1310*/  ULEA UR5, UR5, UR6, 0xd ;  /* 0x0000000605057291 */ /* 0x000fe2000f8e683f */
[----:B------:R-:W-:-:S03]  /*1320*/  ISETP.LT.AND P0, PT, RZ, UR4, PT ;  /* 0x00000004ff007c0c */ /* 0x000fc6000bf01270 */
[----:B------:R-:W-:-:S04]  /*1330*/  UIADD3 UR5, UR5, 0x180, URZ ;  /* 0x0000018005057890 */ /* 0x000fc8000fffe03f */
[----:B------:R-:W-:-:S04]  /*1340*/  USHF.R.U32.HI UR5, URZ, 0x4, UR5 ;  /* 0x000000043f057899 */ /* 0x000fc80008011605 */
[----:B------:R-:W-:Y:S02]  /*1350*/  ULOP3.LUT UR41, UR5, 0x3fff, URZ, 0xc0, !UPT ;  /* 0x00003fff05297892 */ /* 0x000fe4000f8ec03f */
[----:B--2--5:R-:W-:Y:S10]  /*1360*/  @P0 BRA `(.L_x_17) ;  /* 0x0000000000400947 */ /* 0x024ff40003800000 */
[----:B------:R-:W-:Y:S01]  /*1370*/  MOV R0, 0x0 ;  /* 0x0000000000007802 */ /* 0x000fe20000000f00 */
[----:B------:R-:W-:Y:S01]  /*1380*/  ULDC.64 UR4, c[0x4][0x68] ;  /* 0x01001a0000047ab9 */ /* 0x000fe20000000a00 */
[----:B------:R-:W-:Y:S01]  /*1390*/  ULDC.64 UR6, c[0x4][0x8] ;  /* 0x0100020000067ab9 */ /* 0x000fe20000000a00 */
[----:B01----:R-:W-:Y:S01]  /*13a0*/  IMAD.U32 R4, RZ, RZ, UR4 ;  /* 0x00000004ff047e24 */ /* 0x003fe2000f8e00ff */
[----:B------:R0:W1:Y:S01]  /*13b0*/  LDC.64 R14, c[0x4][R0] ;  /* 0x01000000000e7b82 */ /* 0x0000620000000a00 */
[----:B------:R-:W-:Y:S01]  /*13c0*/  IMAD.U32 R5, RZ, RZ, UR5 ;  /* 0x00000005ff057e24 */ /* 0x000fe2000f8e00ff */
[----:B------:R-:W-:Y:S01]  /*13d0*/  ULDC.64 UR4, c[0x4][0x70] ;  /* 0x01001c0000047ab9 */ /* 0x000fe20000000a00 */
[----:B------:R-:W-:Y:S02]  /*13e0*/  IMAD.U32 R10, RZ, RZ, UR6 ;  /* 0x00000006ff0a7e24 */ /* 0x000fe4000f8e00ff */
[----:B------:R-:W-:Y:S02]  /*13f0*/  IMAD.U32 R6, RZ, RZ, UR4 ;  /* 0x00000004ff067e24 */ /* 0x000fe4000f8e00ff */
[----:B------:R-:W-:-:S02]  /*1400*/  IMAD.U32 R7, RZ, RZ, UR5 ;  /* 0x00000005ff077e24 */ /* 0x000fc4000f8e00ff */
[----:B------:R-:W-:Y:S02]  /*1410*/  IMAD.U32 R11, RZ, RZ, UR7 ;  /* 0x00000007ff0b7e24 */ /* 0x000fe4000f8e00ff */
[----:B------:R-:W-:Y:S02]  /*1420*/  IMAD.MOV.U32 R8, RZ, RZ, 0x1e1 ;  /* 0x000001e1ff087424 */ /* 0x000fe400078e00ff */
[----:B------:R-:W-:Y:S02]  /*1430*/  IMAD.MOV.U32 R12, RZ, RZ, 0x1 ;  /* 0x00000001ff0c7424 */ /* 0x000fe400078e00ff */
[----:B0-----:R-:W-:-:S07]  /*1440*/  IMAD.MOV.U32 R13, RZ, RZ, RZ ;  /* 0x000000ffff0d7224 */ /* 0x001fce00078e00ff */
[----:B------:R-:W-:-:S07]  /*1450*/  LEPC R20, `(.L_x_17) ;  /* 0x000000001014794e */ /* 0x000fce0000000000 */
[----:B-12--5:R-:W-:Y:S05]  /*1460*/  CALL.ABS.NOINC R14 ;  /* 0x000000000e007343 */ /* 0x026fea0003c00000 */
.L_x_17:
[----:B------:R-:W-:-:S13]  /*1470*/  ISETP.NE.AND P0, PT, R106, 0x3, PT ;  /* 0x000000036a00780c */ /* 0x000fda0003f05270 */
[----:B------:R-:W-:Y:S05]  /*1480*/  @!P0 BRA `(.L_x_18) ;  /* 0x0000000000048947 */ /* 0x000fea0003800000 */
[----:B------:R-:W-:Y:S01]  /*1490*/  BPT.TRAP 0x1 ;  /* 0x000000040000795c */ /* 0x000fe20000300000 */
.L_x_18:
[----:B------:R-:W3:Y:S01]  /*14a0*/  S2UR UR5, SR_CgaCtaId ;  /* 0x00000000000579c3 */ /* 0x000ee20000008800 */
[----:B------:R-:W-:Y:S01]  /*14b0*/  UMOV UR4, 0x400 ;  /* 0x0000040000047882 */ /* 0x000fe20000000000 */
[----:B------:R-:W-:Y:S02]  /*14c0*/  IMAD.U32 R0, RZ, RZ, UR38 ;  /* 0x00000026ff007e24 */ /* 0x000fe4000f8e00ff */
[----:B------:R-:W-:-:S03]  /*14d0*/  IMAD.U32 R3, RZ, RZ, UR39 ;  /* 0x00000027ff037e24 */ /* 0x000fc6000f8e00ff */
[----:B------:R-:W-:Y:S01]  /*14e0*/  SHF.L.U32 R0, R0, 0x1f, RZ ;  /* 0x0000001f00007819 */ /* 0x000fe200000006ff */
[----:B---3--:R-:W-:-:S06]  /*14f0*/  ULEA UR4, UR5, UR4, 0x18 ;  /* 0x0000000405047291 */ /* 0x008fcc000f8ec03f */
[----:B------:R-:W-:-:S04]  /*1500*/  IMAD.U32 R6, RZ, RZ, UR4 ;  /* 0x00000004ff067e24 */ /* 0x000fc8000f8e00ff */
[----:B------:R-:W-:-:S04]  /*1510*/  IMAD R3, R3, 0x8, R6 ;  /* 0x0000000803037824 */ /* 0x000fc800078e0206 */
[----:B------:R3:W4:Y:S01]  /*1520*/  SYNCS.PHASECHK.TRANS64.TRYWAIT P1, [R3+URZ], R0 ;  /* 0x00000000030075a7 */ /* 0x000722000802017f */
[----:B------:R-:W-:Y:S05]  /*1530*/  @!P0 BRA `(.L_x_19) ;  /* 0x0000000000048947 */ /* 0x000fea0003800000 */
[----:B------:R-:W-:Y:S01]  /*1540*/  BPT.TRAP 0x1 ;  /* 0x000000040000795c */ /* 0x000fe20000300000 */
.L_x_19:
[----:B----4-:R-:W-:Y:S05]  /*1550*/  @P1 BRA `(.L_x_20) ;  /* 0x0000000000081947 */ /* 0x010fea0003800000 */
[----:B------:R-:W4:Y:S02]  /*1560*/  SYNCS.PHASECHK.TRANS64.TRYWAIT P1, [R3+URZ], R0 ;  /* 0x00000000030075a7 */ /* 0x000f24000802017f */
[----:B----4-:R-:W-:Y:S05]  /*1570*/  @!P1 BRA `(.L_x_21) ;  /* 0x0000007800b09947 */ /* 0x010fea0003800000 */
.L_x_20:
[----:B------:R-:W-:-:S04]  /*1580*/  UISETP.LT.AND UP0, UPT, UR40, 0x1, UPT ;  /* 0x000000012800788c */ /* 0x000fc8000bf01270 */
[----:B------:R-:W-:-:S06]  /*1590*/  USEL UR4, UR40, 0x1, UP0 ;  /* 0x0000000128047887 */ /* 0x000fcc0008000000 */
[----:B---34-:R-:W-:Y:S01]  /*15a0*/  IMAD.U32 R0, RZ, RZ, UR4 ;  /* 0x00000004ff007e24 */ /* 0x018fe2000f8e00ff */
[----:B------:R-:W-:Y:S05]  /*15b0*/  WARPSYNC.ALL ;  /* 0x0000000000007948 */ /* 0x000fea0003800000 */
[----:B------:R-:W-:-:S04]  /*15c0*/  IADD3 R0, -R0, UR40, RZ ;  /* 0x0000002800007c10 */ /* 0x000fc8000fffe1ff */
[----:B------:R-:W-:Y:S02]  /*15d0*/  ISETP.GE.AND P1, PT, R0, 0x1, PT ;  /* 0x000000010000780c */ /* 0x000fe40003f26270 */
[----:B------:R-:W-:Y:S01]  /*15e0*/  R2UR UR4, R6 ;  /* 0x00000000060472ca */ /* 0x000fe200000e0000 */
[----:B------:R-:W-:Y:S01]  /*15f0*/  WARPGROUP.ARRIVE ;  /* 0x00000000000079c5 */ /* 0x000fe20000000000 */
[----:B------:R-:W-:Y:S01]  /*1600*/  UMOV UR9, 0x40000040 ;  /* 0x4000004000097882 */ /* 0x000fe20000000000 */
[----:B------:R-:W-:-:S10]  /*1610*/  UMOV UR11, 0x40000040 ;  /* 0x40000040000b7882 */ /* 0x000fd40000000000 */
[----:B------:R-:W-:-:S04]  /*1620*/  UIADD3 UR4, UR4, 0x2a180, URZ ;  /* 0x0002a18004047890 */ /* 0x000fc8000fffe03f */
[----:B------:R-:W-:-:S04]  /*1630*/  USHF.R.U32.HI UR4, URZ, 0x4, UR4 ;  /* 0x000000043f047899 */ /* 0x000fc80008011604 */
[----:B------:R-:W-:Y:S02]  /*1640*/  ULOP3.LUT UR5, UR4, 0x3fff, URZ, 0xc0, !UPT ;  /* 0x00003fff04057892 */ /* 0x000fe4000f8ec03f */
[----:B------:R-:W-:Y:S02]  /*1650*/  ULOP3.LUT UR4, UR41, 0x10000, URZ, 0xfc, !UPT ;  /* 0x0001000029047892 */ /* 0x000fe4000f8efc3f */
[----:B------:R-:W-:Y:S02]  /*1660*/  ULOP3.LUT UR5, UR5, 0x10000, URZ, 0xfc, !UPT ;  /* 0x0001000005057892 */ /* 0x000fe4000f8efc3f */
[----:B------:R-:W-:Y:S02]  /*1670*/  UIMAD UR7, UR39, 0x600, UR4 ;  /* 0x00000600270778a4 */ /* 0x000fe4000f8e0204 */
[----:B------:R-:W-:Y:S02]  /*1680*/  ULEA UR6, UR39, UR5, 0x9 ;  /* 0x0000000527067291 */ /* 0x000fe4000f8e483f */
[----:B------:R-:W-:-:S03]  /*1690*/  UIADD3 UR12, UR7, 0x400, URZ ;  /* 0x00000400070c7890 */ /* 0x000fc6000fffe03f */
[----:B------:R-:W-:Y:S02]  /*16a0*/  UMOV UR8, UR7 ;  /* 0x0000000700087c82 */ /* 0x000fe40008000000 */
[----:B------:R-:W-:Y:S02]  /*16b0*/  UMOV UR10, UR6 ;  /* 0x00000006000a7c82 */ /* 0x000fe40008000000 */
[----:B------:R-:W-:Y:S01]  /*16c0*/  HGMMA.64x64x16.F32.BF16 R56, gdesc[UR8], RZ, !UPT, gsb0 ;  /* 0x00e00000083879f0 */ /* 0x000fe2000c0018ff */
[----:B------:R-:W-:Y:S01]  /*16d0*/  UMOV UR8, UR12 ;  /* 0x0000000c00087c82 */ /* 0x000fe20008000000 */
[----:B------:R-:W-:Y:S01]  /*16e0*/  UMOV UR9, 0x40000040 ;  /* 0x4000004000097882 */ /* 0x000fe20000000000 */
[----:B------:R-:W-:Y:S01]  /*16f0*/  UIADD3 UR12, UR7, 0x402, URZ ;  /* 0x00000402070c7890 */ /* 0x000fe2000fffe03f */
[----:B------:R-:W-:Y:S02]  /*1700*/  WARPGROUP.DEPBAR.LE gsb0, 0x0 ;  /* 0x00008000000079c5 */ /* 0x000fe40000010000 */
[----:B------:R-:W-:-:S06]  /*1710*/  WARPGROUP.ARRIVE ;  /* 0x00000000000079c5 */ /* 0x000fcc0000000000 */
[----:B------:R-:W-:Y:S01]  /*1720*/  HGMMA.64x64x16.F32.BF16 R24, gdesc[UR8], RZ, !UPT, gsb0 ;  /* 0x00e00000081879f0 */ /* 0x000fe2000c0018ff */
[----:B------:R-:W-:Y:S02]  /*1730*/  UIADD3 UR8, UR7, 0x2, URZ ;  /* 0x0000000207087890 */ /* 0x000fe4000fffe03f */
[----:B------:R-:W-:Y:S01]  /*1740*/  UIADD3 UR10, UR6, 0x2, URZ ;  /* 0x00000002060a7890 */ /* 0x000fe2000fffe03f */
[----:B------:R-:W-:Y:S01]  /*1750*/  UMOV UR9, 0x40000040 ;  /* 0x4000004000097882 */ /* 0x000fe20000000000 */
[----:B------:R-:W-:Y:S01]  /*1760*/  UMOV UR11, 0x40000040 ;  /* 0x40000040000b7882 */ /* 0x000fe20000000000 */
[----:B------:R-:W-:Y:S02]  /*1770*/  WARPGROUP.DEPBAR.LE gsb0, 0x0 ;  /* 0x00008000000079c5 */ /* 0x000fe40000010000 */
[----:B------:R-:W-:-:S06]  /*1780*/  WARPGROUP.ARRIVE ;  /* 0x00000000000079c5 */ /* 0x000fcc0000000000 */
[----:B------:R-:W-:Y:S01]  /*1790*/  HGMMA.64x64x16.F32.BF16 R56, gdesc[UR8], R56, gsb0 ;  /* 0x00e00000083879f0 */ /* 0x000fe20008001838 */
[----:B------:R-:W-:Y:S01]  /*17a0*/  UMOV UR8, UR12 ;  /* 0x0000000c00087c82 */ /* 0x000fe20008000000 */
[----:B------:R-:W-:Y:S01]  /*17b0*/  UMOV UR9, 0x40000040 ;  /* 0x4000004000097882 */ /* 0x000fe20000000000 */
[----:B------:R-:W-:Y:S01]  /*17c0*/  UIADD3 UR12, UR7, 0x404, URZ ;  /* 0x00000404070c7890 */ /* 0x000fe2000fffe03f */
[----:B------:R-:W-:Y:S02]  /*17d0*/  WARPGROUP.DEPBAR.LE gsb0, 0x0 ;  /* 0x00008000000079c5 */ /* 0x000fe40000010000 */
[----:B------:R-:W-:-:S06]  /*17e0*/  WARPGROUP.ARRIVE ;  /* 0x00000000000079c5 */ /* 0x000fcc0000000000 */
[----:B------:R-:W-:Y:S01]  /*17f0*/  HGMMA.64x64x16.F32.BF16 R24, gdesc[UR8], R24, gsb0 ;  /* 0x00e00000081879f0 */ /* 0x000fe20008001818 */
        /* <DEDUP_REMOVED lines=9> */
[----:B------:R-:W-:Y:S02]  /*1890*/  WARPGROUP.DEPBAR.LE gsb0, 0x0 ;  /* 0x00008000000079c5 */ /* 0x000fe40000010000 */
[----:B------:R-:W-:-:S06]  /*18a0*/  WARPGROUP.ARRIVE ;  /* 0x00000000000079c5 */ /* 0x000fcc0000000000 */
[----:B------:R-:W-:Y:S01]  /*18b0*/  HGMMA.64x64x16.F32.BF16 R24, gdesc[UR8], R24, gsb0 ;  /* 0x00e00000081879f0 */ /* 0x000fe20008001818 */
[----:B------:R-:W-:Y:S02]  /*18c0*/  UIADD3 UR8, UR7, 0x6, URZ ;  /* 0x0000000607087890 */ /* 0x000fe4000fffe03f */
[----:B------:R-:W-:Y:S01]  /*18d0*/  UIADD3 UR10, UR6, 0x6, URZ ;  /* 0x00000006060a7890 */ /* 0x000fe2000fffe03f */
[----:B------:R-:W-:Y:S01]  /*18e0*/  UMOV UR9, 0x40000040 ;  /* 0x4000004000097882 */ /* 0x000fe20000000000 */
[----:B------:R-:W-:Y:S01]  /*18f0*/  UMOV UR11, 0x40000040 ;  /* 0x40000040000b7882 */ /* 0x000fe20000000000 */
[----:B------:R-:W-:Y:S01]  /*1900*/  UIADD3 UR7, UR7, 0x406, URZ ;  /* 0x0000040607077890 */ /* 0x000fe2000fffe03f */
[----:B------:R-:W-:Y:S02]  /*1910*/  WARPGROUP.DEPBAR.LE gsb0, 0x0 ;  /* 0x00008000000079c5 */ /* 0x000fe40000010000 */
[----:B------:R-:W-:-:S06]  /*1920*/  WARPGROUP.ARRIVE ;  /* 0x00000000000079c5 */ /* 0x000fcc0000000000 */
[----:B------:R-:W-:Y:S01]  /*1930*/  HGMMA.64x64x16.F32.BF16 R56, gdesc[UR8], R56, gsb0 ;  /* 0x00e00000083879f0 */ /* 0x000fe20008001838 */
[----:B------:R-:W-:Y:S01]  /*1940*/  UMOV UR8, UR7 ;  /* 0x0000000700087c82 */ /* 0x000fe20008000000 */
[----:B------:R-:W-:Y:S01]  /*1950*/  UMOV UR9, 0x40000040 ;  /* 0x4000004000097882 */ /* 0x000fe20000000000 */
[----:B------:R-:W-:Y:S02]  /*1960*/  WARPGROUP.DEPBAR.LE gsb0, 0x0 ;  /* 0x00008000000079c5 */ /* 0x000fe40000010000 */
[----:B------:R-:W-:-:S06]  /*1970*/  WARPGROUP.ARRIVE ;  /* 0x00000000000079c5 */ /* 0x000fcc0000000000 */
[----:B------:R-:W-:Y:S03]  /*1980*/  HGMMA.64x64x16.F32.BF16 R24, gdesc[UR8], R24, gsb0 ;  /* 0x00e00000081879f0 */ /* 0x000fe60008001818 */
[----:B------:R-:W-:Y:S02]  /*1990*/  WARPGROUP.DEPBAR.LE gsb0, 0x0 ;  /* 0x00008000000079c5 */ /* 0x000fe40000010000 */
[----:B------:R-:W-:Y:S05]  /*19a0*/  @!P1 BRA `(.L_x_22) ;  /* 0x0000000400849947 */ /* 0x000fea0003800000 */
[----:B------:R-:W-:Y:S02]  /*19b0*/  UIADD3 UR6, UR39, 0x1, URZ ;  /* 0x0000000127067890 */ /* 0x000fe4000fffe03f */
[----:B------:R-:W-:Y:S02]  /*19c0*/  IMAD.U32 R3, RZ, RZ, UR39 ;  /* 0x00000027ff037e24 */ /* 0x000fe4000f8e00ff */
[----:B------:R-:W-:-:S04]  /*19d0*/  UISETP.NE.AND UP0, UPT, UR6, 0x7, UPT ;  /* 0x000000070600788c */ /* 0x000fc8000bf05270 */
[----:B------:R-:W-:Y:S02]  /*19e0*/  USEL UR7, URZ, 0x1, UP0 ;  /* 0x000000013f077887 */ /* 0x000fe40008000000 */
[----:B------:R-:W-:Y:S02]  /*19f0*/  USEL UR6, UR6, URZ, UP0 ;  /* 0x0000003f06067287 */ /* 0x000fe40008000000 */
[----:B------:R-:W-:-:S06]  /*1a00*/  ULOP3.LUT UR7, UR38, UR7, URZ, 0x3c, !UPT ;  /* 0x0000000726077292 */ /* 0x000fcc000f8e3c3f */
[----:B------:R-:W-:-:S07]  /*1a10*/  IMAD.U32 R7, RZ, RZ, UR7 ;  /* 0x00000007ff077e24 */ /* 0x000fce000f8e00ff */
.L_x_29:
[----:B------:R-:W-:Y:S05]  /*1a20*/  @!P0 BRA `(.L_x_23) ;  /* 0x0000000000048947 */ /* 0x000fea0003800000 */
[----:B------:R-:W-:Y:S01]  /*1a30*/  BPT.TRAP 0x1 ;  /* 0x000000040000795c */ /* 0x000fe20000300000 */
.L_x_23:
[----:B------:R-:W3:Y:S01]  /*1a40*/  S2UR UR8, SR_CgaCtaId ;  /* 0x00000000000879c3 */ /* 0x000ee20000008800 */
[----:B------:R-:W-:Y:S01]  /*1a50*/  UMOV UR7, 0x400 ;  /* 0x0000040000077882 */ /* 0x000fe20000000000 */
[----:B01----:R-:W-:Y:S01]  /*1a60*/  IMAD.U32 R5, RZ, RZ, UR6 ;  /* 0x00000006ff057e24 */ /* 0x003fe2000f8e00ff */
[----:B------:R-:W-:Y:S01]  /*1a70*/  SHF.L.U32 R4, R7, 0x1f, RZ ;  /* 0x0000001f07047819 */ /* 0x000fe200000006ff */
[----:B---3--:R-:W-:-:S06]  /*1a80*/  ULEA UR7, UR8, UR7, 0x18 ;  /* 0x0000000708077291 */ /* 0x008fcc000f8ec03f */
[----:B------:R-:W-:-:S04]  /*1a90*/  IMAD.U32 R6, RZ, RZ, UR7 ;  /* 0x00000007ff067e24 */ /* 0x000fc8000f8e00ff */
[----:B------:R-:W-:-:S04]  /*1aa0*/  IMAD R5, R5, 0x8, R6 ;  /* 0x0000000805057824 */ /* 0x000fc800078e0206 */
[----:B------:R0:W1:Y:S01]  /*1ab0*/  SYNCS.PHASECHK.TRANS64.TRYWAIT P1, [R5+URZ], R4 ;  /* 0x00000004050075a7 */ /* 0x000062000802017f */
[----:B------:R-:W-:Y:S05]  /*1ac0*/  @!P0 BRA `(.L_x_24) ;  /* 0x0000000000048947 */ /* 0x000fea0003800000 */
[----:B------:R-:W-:Y:S01]  /*1ad0*/  BPT.TRAP 0x1 ;  /* 0x000000040000795c */ /* 0x000fe20000300000 */
.L_x_24:
[----:B-1----:R-:W-:Y:S05]  /*1ae0*/  @P1 BRA `(.L_x_25) ;  /* 0x0000000000081947 */ /* 0x002fea0003800000 */
[----:B------:R-:W1:Y:S02]  /*1af0*/  SYNCS.PHASECHK.TRANS64.TRYWAIT P1, [R5+URZ], R4 ;  /* 0x00000004050075a7 */ /* 0x000e64000802017f */
[----:B-1----:R-:W-:Y:S05]  /*1b00*/  @!P1 BRA `(.L_x_26) ;  /* 0x0000007400609947 */ /* 0x002fea0003800000 */
.L_x_25:
[----:B------:R-:W-:Y:S01]  /*1b10*/  ULEA UR7, UR6, UR5, 0x9 ;  /* 0x0000000506077291 */ /* 0x000fe2000f8e483f */
[----:B------:R-:W-:Y:S01]  /*1b20*/  WARPGROUP.ARRIVE ;  /* 0x00000000000079c5 */ /* 0x000fe20000000000 */
[----:B------:R-:W-:Y:S01]  /*1b30*/  UIMAD UR12, UR6, 0x600, UR4 ;  /* 0x00000600060c78a4 */ /* 0x000fe2000f8e0204 */
[----:B------:R-:W-:Y:S01]  /*1b40*/  UMOV UR11, 0x40000040 ;  /* 0x40000040000b7882 */ /* 0x000fe20000000000 */
[----:B------:R-:W-:Y:S02]  /*1b50*/  UMOV UR9, 0x40000040 ;  /* 0x4000004000097882 */ /* 0x000fe40000000000 */
[----:B------:R-:W-:Y:S01]  /*1b60*/  UIADD3 UR13, UR12, 0x400, URZ ;  /* 0x000004000c0d7890 */ /* 0x000fe2000fffe03f */
[----:B------:R-:W-:Y:S02]  /*1b70*/  UMOV UR10, UR7 ;  /* 0x00000007000a7c82 */ /* 0x000fe40008000000 */
[----:B------:R-:W-:Y:S02]  /*1b80*/  UMOV UR8, UR12 ;  /* 0x0000000c00087c82 */ /* 0x000fe40008000000 */
[----:B------:R-:W-:Y:S01]  /*1b90*/  HGMMA.64x64x16.F32.BF16 R56, gdesc[UR8], R56, gsb0 ;  /* 0x00e00000083879f0 */ /* 0x000fe20008001838 */
[----:B------:R-:W-:Y:S01]  /*1ba0*/  UMOV UR9, 0x40000040 ;  /* 0x4000004000097882 */ /* 0x000fe20000000000 */
[----:B------:R-:W-:Y:S01]  /*1bb0*/  UMOV UR8, UR13 ;  /* 0x0000000d00087c82 */ /* 0x000fe20008000000 */
[----:B------:R-:W-:Y:S01]  /*1bc0*/  UIADD3 UR13, UR12, 0x402, URZ ;  /* 0x000004020c0d7890 */ /* 0x000fe2000fffe03f */
[----:B------:R-:W-:-:S02]  /*1bd0*/  WARPGROUP.DEPBAR.LE gsb0, 0x0 ;  /* 0x00008000000079c5 */ /* 0x000fc40000010000 */
        /* <DEDUP_REMOVED lines=42> */
[----:B------:R-:W-:Y:S01]  /*1e80*/  BPT.TRAP 0x1 ;  /* 0x000000040000795c */ /* 0x000fe20000300000 */
.L_x_27:
[----:B------:R-:W-:-:S13]  /*1e90*/  ISETP.NE.AND P1, PT, R23, RZ, PT ;  /* 0x000000ff1700720c */ /* 0x000fda0003f25270 */
[----:B01----:R-:W-:-:S04]  /*1ea0*/  @P1 IMAD R4, R3, 0x8, R6 ;  /* 0x0000000803041824 */ /* 0x003fc800078e0206 */
[----:B------:R-:W-:-:S05]  /*1eb0*/  @P1 VIADD R5, R4, 0x38 ;  /* 0x0000003804051836 */ /* 0x000fca0000000000 */
[----:B------:R-:W-:-:S04]  /*1ec0*/  @P1 PRMT R5, R22, 0x654, R5 ;  /* 0x0000065416051816 */ /* 0x000fc80000000005 */
[----:B------:R0:W-:Y:S01]  /*1ed0*/  @P1 SYNCS.ARRIVE.TRANS64.RED.A1T0 RZ, [R5+URZ], RZ ;  /* 0x000000ff05ff19a7 */ /* 0x0001e2000810043f */
[----:B------:R-:W-:-:S13]  /*1ee0*/  ISETP.GT.U32.AND P1, PT, R19, 0x1, PT ;  /* 0x000000011300780c */ /* 0x000fda0003f24070 */
[----:B0-----:R-:W-:Y:S05]  /*1ef0*/  @P1 BRA `(.L_x_28) ;  /* 0x0000000000041947 */ /* 0x001fea0003800000 */
[----:B------:R-:W-:Y:S01]  /*1f00*/  BPT.TRAP 0x1 ;  /* 0x000000040000795c */ /* 0x000fe20000300000 */
.L_x_28:
[----:B------:R-:W-:Y:S01]  /*1f10*/  UIADD3 UR6, UR6, 0x1, URZ ;  /* 0x0000000106067890 */ /* 0x000fe2000fffe03f */
[C---:B------:R-:W-:Y:S01]  /*1f20*/  ISETP.GT.AND P2, PT, R0.reuse, 0x1, PT ;  /* 0x000000010000780c */ /* 0x040fe20003f44270 */
[----:B------:R-:W-:Y:S02]  /*1f30*/  VIADD R3, R3, 0x1 ;  /* 0x0000000103037836 */ /* 0x000fe40000000000 */
[----:B------:R-:W-:Y:S01]  /*1f40*/  UISETP.NE.AND UP0, UPT, UR6, 0x7, UPT ;  /* 0x000000070600788c */ /* 0x000fe2000bf05270 */
[----:B------:R-:W-:Y:S02]  /*1f50*/  VIADD R0, R0, 0xffffffff ;  /* 0xffffffff00007836 */ /* 0x000fe40000000000 */
[C---:B------:R-:W-:Y:S01]  /*1f60*/  ISETP.NE.AND P1, PT, R3.reuse, 0x7, PT ;  /* 0x000000070300780c */ /* 0x040fe20003f25270 */
[----:B------:R-:W-:Y:S02]  /*1f70*/  USEL UR7, URZ, 0x1, UP0 ;  /* 0x000000013f077887 */ /* 0x000fe40008000000 */
[----:B------:R-:W-:Y:S01]  /*1f80*/  USEL UR6, UR6, URZ, UP0 ;  /* 0x0000003f06067287 */ /* 0x000fe20008000000 */
[----:B------:R-:W-:-:S03]  /*1f90*/  SEL R3, R3, RZ, P1 ;  /* 0x000000ff03037207 */ /* 0x000fc60000800000 */
[----:B------:R-:W-:Y:S01]  /*1fa0*/  LOP3.LUT R7, R7, UR7, RZ, 0x3c, !PT ;  /* 0x0000000707077c12 */ /* 0x000fe2000f8e3cff */
[----:B------:R-:W-:Y:S07]  /*1fb0*/  @P2 BRA `(.L_x_29) ;  /* 0xfffffff800982947 */ /* 0x000fee000383ffff */
.L_x_22:
[----:B------:R-:W3:Y:S02]  /*1fc0*/  LDC R0, c[0x0][0x28c] ;  /* 0x0000a300ff007b82 */ /* 0x000ee40000000800 */
[----:B---3--:R-:W-:-:S13]  /*1fd0*/  ISETP.GE.AND P1, PT, R0, 0x1, PT ;  /* 0x000000010000780c */ /* 0x008fda0003f26270 */
[----:B------:R-:W-:Y:S05]  /*1fe0*/  @!P1 BRA `(.L_x_30) ;  /* 0x0000000000589947 */ /* 0x000fea0003800000 */
[----:B------:R-:W-:Y:S05]  /*1ff0*/  @!P0 BRA `(.L_x_31) ;  /* 0x0000000000048947 */ /* 0x000fea0003800000 */
[----:B------:R-:W-:Y:S01]  /*2000*/  BPT.TRAP 0x1 ;  /* 0x000000040000795c */ /* 0x000fe20000300000 */
.L_x_31:
[----:B------:R-:W-:Y:S01]  /*2010*/  ISETP.NE.AND P0, PT, R23, RZ, PT ;  /* 0x000000ff1700720c */ /* 0x000fe20003f05270 */
[----:B------:R-:W-:Y:S01]  /*2020*/  BSSY B0, `(.L_x_32) ;  /* 0x0000010000007945 */ /* 0x000fe20003800000 */
[----:B------:R-:W-:-:S11]  /*2030*/  ISETP.GT.U32.AND P1, PT, R19, 0x1, PT ;  /* 0x000000011300780c */ /* 0x000fd60003f24070 */
[----:B------:R-:W-:Y:S05]  /*2040*/  @!P0 BRA `(.L_x_33) ;  /* 0x0000000000348947 */ /* 0x000fea0003800000 */
[----:B------:R-:W-:-:S04]  /*2050*/  UISETP.LT.AND UP0, UPT, UR40, 0x1, UPT ;  /* 0x000000012800788c */ /* 0x000fc8000bf01270 */
[----:B------:R-:W-:-:S04]  /*2060*/  USEL UR6, UR40, 0x1, UP0 ;  /* 0x0000000128067887 */ /* 0x000fc80008000000 */
[----:B------:R-:W-:-:S04]  /*2070*/  UIADD3 UR6, UR39, UR40, -UR6 ;  /* 0x0000002827067290 */ /* 0x000fc8000fffe806 */
[----:B------:R-:W-:-:S04]  /*2080*/  UIMAD.WIDE.U32 UR4, UR6, 0x24924925, URZ ;  /* 0x24924925060478a5 */ /* 0x000fc8000f8e003f */
[----:B------:R-:W-:-:S04]  /*2090*/  UIADD3 UR4, UR6, -UR5, URZ ;  /* 0x8000000506047290 */ /* 0x000fc8000fffe03f */
[----:B------:R-:W-:-:S04]  /*20a0*/  ULEA.HI UR4, UR4, UR5, URZ, 0x1f ;  /* 0x0000000504047291 */ /* 0x000fc8000f8ff83f */
[----:B------:R-:W-:-:S04]  /*20b0*/  USHF.R.U32.HI UR4, URZ, 0x2, UR4 ;  /* 0x000000023f047899 */ /* 0x000fc80008011604 */
[----:B------:R-:W-:-:S06]  /*20c0*/  UIMAD UR4, UR4, -0x7, UR6 ;  /* 0xfffffff9040478a4 */ /* 0x000fcc000f8e0206 */
[----:B------:R-:W-:-:S04]  /*20d0*/  IMAD.U32 R3, RZ, RZ, UR4 ;  /* 0x00000004ff037e24 */ /* 0x000fc8000f8e00ff */
[----:B------:R-:W-:-:S04]  /*20e0*/  IMAD R0, R3, 0x8, R6 ;  /* 0x0000000803007824 */ /* 0x000fc800078e0206 */
[----:B------:R-:W-:-:S05]  /*20f0*/  VIADD R3, R0, 0x38 ;  /* 0x0000003800037836 */ /* 0x000fca0000000000 */
[----:B------:R-:W-:-:S04]  /*2100*/  PRMT R3, R22, 0x654, R3 ;  /* 0x0000065416037816 */ /* 0x000fc80000000003 */
[----:B------:R3:W-:Y:S03]  /*2110*/  SYNCS.ARRIVE.TRANS64.RED.A1T0 RZ, [R3+URZ], RZ ;  /* 0x000000ff03ff79a7 */ /* 0x0007e6000810043f */
.L_x_33:
[----:B------:R-:W-:Y:S05]  /*2120*/  BSYNC B0 ;  /* 0x0000000000007941 */ /* 0x000fea0003800000 */
.L_x_32:
[----:B------:R-:W-:Y:S05]  /*2130*/  @P1 BRA `(.L_x_30) ;  /* 0x0000000000041947 */ /* 0x000fea0003800000 */
[----:B------:R-:W-:Y:S01]  /*2140*/  BPT.TRAP 0x1 ;  /* 0x000000040000795c */ /* 0x000fe20000300000 */
.L_x_30:
[--C-:B------:R-:W-:Y:S01]  /*2150*/  SHF.R.U32.HI R0, RZ, 0x2, R18.reuse ;  /* 0x00000002ff007819 */ /* 0x100fe20000011612 */
[----:B------:R-:W4:Y:S01]  /*2160*/  LDC R6, c[0x0][0x288] ;  /* 0x0000a200ff067b82 */ /* 0x000f220000000800 */
[----:B01----:R-:W-:Y:S01]  /*2170*/  SHF.R.U32.HI R5, RZ, 0x7, R18 ;  /* 0x00000007ff057819 */ /* 0x003fe20000011612 */
[----:B------:R-:W-:Y:S01]  /*2180*/  UIADD3 UR39, UR40, UR39, URZ ;  /* 0x0000002728277290 */ /* 0x000fe2000fffe03f */
[----:B---3--:R-:W-:Y:S01]  /*2190*/  LOP3.LUT R3, R0, 0x7, RZ, 0xc0, !PT ;  /* 0x0000000700037812 */ /* 0x008fe200078ec0ff */
[----:B------:R-:W-:Y:S01]  /*21a0*/  IMAD R10, R100, 0xc0, RZ ;  /* 0x000000c0640a7824 */ /* 0x000fe200078e02ff */
[----:B------:R-:W-:Y:S01]  /*21b0*/  LOP3.LUT R0, R5, 0x1, RZ, 0xc0, !PT ;  /* 0x0000000105007812 */ /* 0x000fe200078ec0ff */
[----:B------:R-:W-:Y:S01]  /*21c0*/  UISETP.GT.U32.AND UP0, UPT, UR39, 0x6, UPT ;  /* 0x000000062700788c */ /* 0x000fe2000bf04070 */
[----:B------:R-:W-:Y:S01]  /*21d0*/  LOP3.LUT R4, R18, 0x60, RZ, 0xc0, !PT ;  /* 0x0000006012047812 */ /* 0x000fe200078ec0ff */
[----:B------:R-:W-:Y:S01]  /*21e0*/  UIMAD.WIDE.U32 UR4, UR39, 0x24924925, URZ ;  /* 0x24924925270478a5 */ /* 0x000fe2000f8e003f */
[----:B------:R-:W-:Y:S01]  /*21f0*/  SHF.R.S32.HI R21, RZ, 0x1f, R89 ;  /* 0x0000001fff157819 */ /* 0x000fe20000011459 */
[----:B------:R-:W-:Y:S01]  /*2200*/  IMAD.SHL.U32 R8, R0, 0x40, RZ ;  /* 0x0000004000087824 */ /* 0x000fe200078e00ff */
[----:B------:R-:W-:Y:S01]  /*2210*/  SHF.R.U32.HI R4, RZ, 0x1, R4 ;  /* 0x00000001ff047819 */ /* 0x000fe20000011604 */
[----:B------:R-:W-:Y:S01]  /*2220*/  ULDC UR7, c[0x0][0x284] ;  /* 0x0000a10000077ab9 */ /* 0x000fe20000000800 */
[----:B------:R-:W-:-:S02]  /*2230*/  UISETP.LT.U32.AND UP0, UPT, UR40, 0x7, UP0 ;  /* 0x000000072800788c */ /* 0x000fc40008701070 */
[-CC-:B------:R-:W-:Y:S01]  /*2240*/  IADD3 R5, RZ, -R4.reuse, -R3.reuse ;  /* 0x80000004ff057210 */ /* 0x180fe20007ffe803 */
[----:B------:R-:W-:Y:S01]  /*2250*/  UIADD3 UR4, UR39, -UR5, URZ ;  /* 0x8000000527047290 */ /* 0x000fe2000fffe03f */
[----:B------:R-:W-:Y:S01]  /*2260*/  LOP3.LUT R3, R8, 0x40, R3, 0xe2, !PT ;  /* 0x0000004008037812 */ /* 0x000fe200078ee203 */
[----:B------:R-:W-:Y:S01]  /*2270*/  IMAD.SHL.U32 R8, R18, 0x2, RZ ;  /* 0x0000000212087824 */ /* 0x000fe200078e00ff */
[----:B------:R-:W-:Y:S01]  /*2280*/  UISETP.GE.U32.AND UP1, UPT, UR40, 0x7, UPT ;  /* 0x000000072800788c */ /* 0x000fe2000bf26070 */
[----:B------:R-:W-:Y:S01]  /*2290*/  IMAD R5, R0, -0x40, R5 ;  /* 0xffffffc000057824 */ /* 0x000fe200078e0205 */
[----:B------:R-:W-:Y:S01]  /*22a0*/  LOP3.LUT R4, R3, R4, RZ, 0xfc, !PT ;  /* 0x0000000403047212 */ /* 0x000fe200078efcff */
[----:B------:R-:W-:Y:S01]  /*22b0*/  IMAD.SHL.U32 R3, R92, 0x40, RZ ;  /* 0x000000405c037824 */ /* 0x000fe200078e00ff */
[----:B------:R-:W-:Y:S01]  /*22c0*/  LOP3.LUT R0, R18, 0x3, RZ, 0xc0, !PT ;  /* 0x0000000312007812 */ /* 0x000fe200078ec0ff */
[----:B------:R-:W-:Y:S01]  /*22d0*/  ULDC.64 UR8, c[0x0][0x5d0] ;  /* 0x0001740000087ab9 */ /* 0x000fe20000000a00 */
[----:B------:R-:W-:-:S02]  /*22e0*/  USEL UR6, URZ, 0x1, !UP0 ;  /* 0x000000013f067887 */ /* 0x000fc4000c000000 */
[C---:B----4-:R-:W-:Y:S01]  /*22f0*/  ISETP.GE.AND P0, PT, R3.reuse, R6, PT ;  /* 0x000000060300720c */ /* 0x050fe20003f06270 */
[----:B------:R-:W-:Y:S01]  /*2300*/  IMAD R12, R0, -0x2, R6 ;  /* 0xfffffffe000c7824 */ /* 0x000fe200078e0206 */
[----:B------:R-:W-:Y:S01]  /*2310*/  LOP3.LUT R8, R3, 0x6, R8, 0xf8, !PT ;  /* 0x0000000603087812 */ /* 0x000fe200078ef808 */
[----:B------:R-:W-:Y:S01]  /*2320*/  IMAD R0, R21, UR8, RZ ;  /* 0x0000000815007c24 */ /* 0x000fe2000f8e02ff */
[C---:B------:R-:W-:Y:S01]  /*2330*/  ISETP.GE.OR P0, PT, R10.reuse, UR7, P0 ;  /* 0x000000070a007c0c */ /* 0x040fe20008706670 */
[----:B------:R-:W-:Y:S01]  /*2340*/  ULEA.HI UR4, UR4, UR5, URZ, 0x1f ;  /* 0x0000000504047291 */ /* 0x000fe2000f8ff83f */
[----:B------:R-:W-:Y:S01]  /*2350*/  SHF.R.S32.HI R9, RZ, 0x1f, R8 ;  /* 0x0000001fff097819 */ /* 0x000fe20000011408 */
[----:B------:R-:W-:Y:S01]  /*2360*/  IMAD R11, R89, UR9, R0 ;  /* 0x00000009590b7c24 */ /* 0x000fe2000f8e0200 */
[----:B------:R-:W-:Y:S01]  /*2370*/  ULOP3.LUT UR38, UR38, UR6, URZ, 0x3c, !UPT ;  /* 0x0000000626267292 */ /* 0x000fe2000f8e3c3f */
[----:B------:R-:W-:Y:S01]  /*2380*/  IADD3 R0, -R10, UR7, R5 ;  /* 0x000000070a007c10 */ /* 0x000fe2000fffe105 */
[----:B------:R-:W-:Y:S01]  /*2390*/  USHF.R.U32.HI UR4, URZ, 0x2, UR4 ;  /* 0x000000023f047899 */ /* 0x000fe20008011604 */
[----:B------:R-:W-:-:S02]  /*23a0*/  IMAD.MOV.U32 R5, RZ, RZ, RZ ;  /* 0x000000ffff057224 */ /* 0x000fc400078e00ff */
[----:B------:R-:W-:Y:S01]  /*23b0*/  IMAD.WIDE.U32 R6, R89, UR8, R8 ;  /* 0x0000000859067c25 */ /* 0x000fe2000f8e0008 */
[----:B------:R-:W-:Y:S02]  /*23c0*/  @UP1 ULOP3.LUT UR38, UR38, 0x1, UR4, 0x78, !UPT ;  /* 0x0000000126261892 */ /* 0x000fe4000f8e7804 */
[----:B------:R-:W-:Y:S01]  /*23d0*/  UIMAD UR39, UR4, -0x7, UR39 ;  /* 0xfffffff9042778a4 */ /* 0x000fe2000f8e0227 */
[----:B------:R-:W-:-:S04]  /*23e0*/  IMAD.WIDE R100, R100, 0xc0, R4 ;  /* 0x000000c064647825 */ /* 0x000fc800078e0204 */
[----:B------:R-:W-:Y:S02]  /*23f0*/  IMAD.IADD R4, R12, 0x1, -R3 ;  /* 0x000000010c047824 */ /* 0x000fe400078e0a03 */
[----:B------:R-:W-:Y:S02]  /*2400*/  IMAD.IADD R7, R7, 0x1, R11 ;  /* 0x0000000107077824 */ /* 0x000fe400078e020b */
[----:B------:R-:W-:Y:S01]  /*2410*/  IMAD.MOV.U32 R3, RZ, RZ, -0x1 ;  /* 0xffffffffff037424 */ /* 0x000fe200078e00ff */
[----:B------:R-:W-:Y:S06]  /*2420*/  @P0 BRA `(.L_x_34) ;  /* 0x0000004c00780947 */ /* 0x000fec0003800000 */
[----:B------:R-:W0:Y:S01]  /*2430*/  LDC.64 R12, c[0x0][0x5c8] ;  /* 0x00017200ff0c7b82 */ /* 0x000e220000000a00 */
[----:B-----5:R-:W-:Y:S01]  /*2440*/  FSETP.NEU.AND P1, PT, R90, RZ, PT ;  /* 0x000000ff5a00720b */ /* 0x020fe20003f2d000 */
[----:B------:R-:W-:Y:S01]  /*2450*/  BSSY B0, `(.L_x_34) ;  /* 0x00004db000007945 */ /* 0x000fe20003800000 */
[----:B------:R-:W-:-:S04]  /*2460*/  ISETP.GT.AND P6, PT, R4, RZ, PT ;  /* 0x000000ff0400720c */ /* 0x000fc80003fc4270 */
[----:B------:R-:W-:Y:S01]  /*2470*/  ISETP.GT.AND P0, PT, R0, RZ, P6 ;  /* 0x000000ff0000720c */ /* 0x000fe20003704270 */
[-C--:B0-----:R-:W-:Y:S02]  /*2480*/  IMAD R5, R101, R12.reuse, RZ ;  /* 0x0000000c65057224 */ /* 0x081fe400078e02ff */
[----:B------:R-:W-:-:S04]  /*2490*/  IMAD.WIDE.U32 R104, R100, R12, R6 ;  /* 0x0000000c64687225 */ /* 0x000fc800078e0006 */
[----:B------:R-:W-:-:S04]  /*24a0*/  IMAD R5, R100, R13, R5 ;  /* 0x0000000d64057224 */ /* 0x000fc800078e0205 */
[----:B------:R-:W-:Y:S01]  /*24b0*/  IMAD.IADD R95, R105, 0x1, R5 ;  /* 0x00000001695f7824 */ /* 0x000fe200078e0205 */
[----:B------:R-:W-:Y:S06]  /*24c0*/  @!P1 BRA `(.L_x_35) ;  /* 0x0000003400749947 */ /* 0x000fec0003800000 */
[----:B------:R-:W0:Y:S01]  /*24d0*/  LDC.64 R14, c[0x0][0x5b8] ;  /* 0x00016e00ff0e7b82 */ /* 0x000e220000000a00 */
[----:B------:R-:W-:-:S07]  /*24e0*/  ULDC.64 UR4, c[0x0][0x5c0] ;  /* 0x0001700000047ab9 */ /* 0x000fce0000000a00 */
[----:B------:R-:W1:Y:S08]  /*24f0*/  LDC.64 R96, c[0x0][0x5b0] ;  /* 0x00016c00ff607b82 */ /* 0x000e700000000a00 */
[----:B------:R-:W3:Y:S01]  /*2500*/  LDC.64 R10, c[0x0][0x5a8] ;  /* 0x00016a00ff0a7b82 */ /* 0x000ee20000000a00 */
[-C--:B0-----:R-:W-:Y:S02]  /*2510*/  IMAD R6, R21, R14.reuse, RZ ;  /* 0x0000000e15067224 */ /* 0x081fe400078e02ff */
[----:B------:R-:W-:-:S04]  /*2520*/  IMAD.WIDE.U32 R20, R89, R14, R8 ;  /* 0x0000000e59147225 */ /* 0x000fc800078e0008 */
[----:B--2---:R-:W-:Y:S02]  /*2530*/  IMAD R91, R89, R15, R6 ;  /* 0x0000000f595b7224 */ /* 0x004fe400078e0206 */
[-C--:B-1----:R-:W-:Y:S02]  /*2540*/  IMAD R5, R101, R96.reuse, RZ ;  /* 0x0000006065057224 */ /* 0x082fe400078e02ff */
[----:B------:R-:W-:Y:S02]  /*2550*/  IMAD.IADD R93, R21, 0x1, R91 ;  /* 0x00000001155d7824 */ /* 0x000fe400078e025b */
[----:B------:R-:W-:Y:S02]  /*2560*/  IMAD.MOV.U32 R92, RZ, RZ, R20 ;  /* 0x000000ffff5c7224 */ /* 0x000fe400078e0014 */
[C---:B------:R-:W-:Y:S02]  /*2570*/  IMAD R109, R100.reuse, R97, R5 ;  /* 0x00000061646d7224 */ /* 0x040fe400078e0205 */
[----:B------:R-:W-:-:S04]  /*2580*/  IMAD.WIDE.U32 R6, R100, R96, R92 ;  /* 0x0000006064067225 */ /* 0x000fc800078e005c */
[----:B------:R-:W-:Y:S01]  /*2590*/  IMAD.IADD R5, R7, 0x1, R109 ;  /* 0x0000000107057824 */ /* 0x000fe200078e026d */
[----:B---3--:R-:W-:-:S04]  /*25a0*/  LEA R98, P1, R6, R10, 0x1 ;  /* 0x0000000a06627211 */ /* 0x008fc800078208ff */
[----:B------:R-:W-:-:S05]  /*25b0*/  LEA.HI.X R99, R6, R11, R5, 0x1, P1 ;  /* 0x0000000b06637211 */ /* 0x000fca00008f0c05 */
[----:B------:R-:W2:Y:S01]  /*25c0*/  @P0 LDG.E.LTC128B.U16 R5, desc[UR36][R98.64] ;  /* 0x0000002462050981 */ /* 0x000ea2000c1e1520 */
[----:B------:R-:W-:Y:S01]  /*25d0*/  LEA R94, P1, R104, UR4, 0x1 ;  /* 0x00000004685e7c11 */ /* 0x000fe2000f8208ff */
[----:B------:R-:W-:Y:S01]  /*25e0*/  IMAD.WIDE.U32 R6, R100, R96, R8 ;  /* 0x0000006064067225 */ /* 0x000fe200078e0008 */
[----:B------:R-:W-:Y:S01]  /*25f0*/  ISETP.GT.AND P4, PT, R4, 0x1, PT ;  /* 0x000000010400780c */ /* 0x000fe20003f84270 */
[----:B------:R-:W-:Y:S01]  /*2600*/  BSSY B1, `(.L_x_36) ;  /* 0x0000012000017945 */ /* 0x000fe20003800000 */
[----:B------:R-:W-:Y:S01]  /*2610*/  LEA.HI.X R95, R104, UR5, R95, 0x1, P1 ;  /* 0x00000005685f7c11 */ /* 0x000fe200088f0c5f */
[----:B------:R-:W-:Y:S01]  /*2620*/  IMAD.IADD R7, R109, 0x1, R7 ;  /* 0x000000016d077824 */ /* 0x000fe200078e0207 */
[----:B------:R-:W-:Y:S02]  /*2630*/  ISETP.GT.AND P1, PT, R0, RZ, P4 ;  /* 0x000000ff0000720c */ /* 0x000fe40002724270 */
[----:B------:R-:W-:Y:S01]  /*2640*/  P2R R107, PR, RZ, 0x10 ;  /* 0x00000010ff6b7803 */ /* 0x000fe20000000000 */
[----:B------:R-:W-:-:S04]  /*2650*/  IMAD.WIDE.U32 R102, R89, R14, R6 ;  /* 0x0000000e59667225 */ /* 0x000fc800078e0006 */
[----:B------:R-:W-:Y:S01]  /*2660*/  IMAD.IADD R7, R91, 0x1, R103 ;  /* 0x000000015b077824 */ /* 0x000fe200078e0267 */
[----:B------:R-:W-:Y:S02]  /*2670*/  LEA R6, P2, R102, R10, 0x1 ;  /* 0x0000000a66067211 */ /* 0x000fe400078408ff */
[----:B------:R-:W-:Y:S02]  /*2680*/  SHF.L.U64.HI R103, R96, 0x3, R97 ;  /* 0x0000000360677819 */ /* 0x000fe40000010261 */
[----:B------:R-:W-:Y:S01]  /*2690*/  LEA.HI.X R7, R102, R11, R7, 0x1, P2 ;  /* 0x0000000b66077211 */ /* 0x000fe200010f0c07 */
[----:B------:R-:W-:Y:S02]  /*26a0*/  IMAD.SHL.U32 R102, R96, 0x8, RZ ;  /* 0x0000000860667824 */ /* 0x000fe400078e00ff */
[----:B--2---:R-:W-:-:S04]  /*26b0*/  IMAD.U32 R15, R5, 0x10000, RZ ;  /* 0x00010000050f7824 */ /* 0x004fc800078e00ff */
[----:B------:R-:W-:-:S04]  /*26c0*/  FMUL R15, R15, R90 ;  /* 0x0000005a0f0f7220 */ /* 0x000fc80000400000 */
[----:B------:R-:W-:-:S05]  /*26d0*/  FFMA R15, R56, R88, R15 ;  /* 0x00000058380f7223 */ /* 0x000fca000000000f */
[----:B------:R-:W-:-:S05]  /*26e0*/  F2FP.BF16.F32.PACK_AB R15, RZ, R15 ;  /* 0x0000000fff0f723e */ /* 0x000fca00000010ff */
[----:B------:R0:W-:Y:S01]  /*26f0*/  @P0 STG.E.U16 desc[UR36][R94.64], R15 ;  /* 0x0000000f5e000986 */ /* 0x0001e2000c101524 */
[----:B------:R-:W-:Y:S05]  /*2700*/  @!P1 BRA `(.L_x_37) ;  /* 0x0000000000049947 */ /* 0x000fea0003800000 */
[----:B------:R1:W5:Y:S02]  /*2710*/  LDG.E.LTC128B.U16 R5, desc[UR36][R6.64+0x2] ;  /* 0x0000022406057981 */ /* 0x000364000c1e1520 */
.L_x_37:
[----:B------:R-:W-:Y:S05]  /*2720*/  BSYNC B1 ;  /* 0x0000000000017941 */ /* 0x000fea0003800000 */
.L_x_36:
[----:B0----5:R-:W-:Y:S01]  /*2730*/  IMAD.U32 R15, R5, 0x10000, RZ ;  /* 0x00010000050f7824 */ /* 0x021fe200078e00ff */
[----:B------:R-:W-:Y:S01]  /*2740*/  ISETP.GT.AND P0, PT, R0, 0x8, P6 ;  /* 0x000000080000780c */ /* 0x000fe20003704270 */
[----:B------:R-:W-:-:S04]  /*2750*/  IMAD.WIDE.U32 R104, R100, R96, R102 ;  /* 0x0000006064687225 */ /* 0x000fc800078e0066 */
[----:B------:R-:W-:Y:S01]  /*2760*/  FMUL R56, R15, R90 ;  /* 0x0000005a0f387220 */ /* 0x000fe20000400000 */
[----:B------:R-:W-:Y:S01]  /*2770*/  IMAD.IADD R109, R109, 0x1, R105 ;  /* 0x000000016d6d7824 */ /* 0x000fe200078e0269 */
[----:B------:R-:W-:Y:S02]  /*2780*/  IADD3 R15, P2, R20, R104, RZ ;  /* 0x00000068140f7210 */ /* 0x000fe40007f5e0ff */
[----:B------:R-:W-:-:S03]  /*2790*/  FFMA R57, R57, R88, R56 ;  /* 0x0000005839397223 */ /* 0x000fc60000000038 */
[----:B------:R-:W-:Y:S01]  /*27a0*/  IMAD.X R98, R109, 0x1, R93, P2 ;  /* 0x000000016d627824 */ /* 0x000fe200010e065d */
[C---:B------:R-:W-:Y:S02]  /*27b0*/  LEA R56, P2, R15.reuse, R10, 0x1 ;  /* 0x0000000a0f387211 */ /* 0x040fe400078408ff */
[----:B------:R-:W-:Y:S02]  /*27c0*/  F2FP.BF16.F32.PACK_AB R99, RZ, R57 ;  /* 0x00000039ff63723e */ /* 0x000fe400000010ff */
[----:B------:R-:W-:Y:S02]  /*27d0*/  LEA.HI.X R57, R15, R11, R98, 0x1, P2 ;  /* 0x0000000b0f397211 */ /* 0x000fe400010f0c62 */
[----:B------:R-:W-:Y:S01]  /*27e0*/  PRMT R15, R5, 0x7610, R15 ;  /* 0x00007610050f7816 */ /* 0x000fe2000000000f */
[----:B------:R0:W-:Y:S05]  /*27f0*/  @P1 STG.E.U16 desc[UR36][R94.64+0x2], R99 ;  /* 0x000002635e001986 */ /* 0x0001ea000c101524 */
[----:B------:R2:W3:Y:S01]  /*2800*/  @P0 LDG.E.LTC128B.U16 R15, desc[UR36][R56.64] ;  /* 0x00000024380f0981 */ /* 0x0004e2000c1e1520 */
[----:B------:R-:W-:Y:S01]  /*2810*/  IADD3 R104, P1, R8, R104, RZ ;  /* 0x0000006808687210 */ /* 0x000fe20007f3e0ff */
[----:B------:R-:W-:Y:S01]  /*2820*/  BSSY B1, `(.L_x_38) ;  /* 0x0000012000017945 */ /* 0x000fe20003800000 */
[----:B------:R-:W-:-:S03]  /*2830*/  SHF.L.U64.HI R111, R12, 0x4, R13 ;  /* 0x000000040c6f7819 */ /* 0x000fc6000001020d */
[----:B------:R-:W-:Y:S01]  /*2840*/  IMAD.X R105, R9, 0x1, R109, P1 ;  /* 0x0000000109697824 */ /* 0x000fe200008e066d */
[----:B------:R-:W-:Y:S01]  /*2850*/  ISETP.GT.AND P1, PT, R0, 0x8, P4 ;  /* 0x000000080000780c */ /* 0x000fe20002724270 */
[----:B------:R-:W-:Y:S02]  /*2860*/  IMAD.SHL.U32 R109, R12, 0x10, RZ ;  /* 0x000000100c6d7824 */ /* 0x000fe400078e00ff */
[----:B------:R-:W-:-:S03]  /*2870*/  IMAD.WIDE.U32 R104, R89, R14, R104 ;  /* 0x0000000e59687225 */ /* 0x000fc600078e0068 */
[----:B------:R-:W-:Y:S02]  /*2880*/  IADD3 R98, P2, R109, R94, RZ ;  /* 0x0000005e6d627210 */ /* 0x000fe40007f5e0ff */
[----:B--2---:R-:W-:-:S03]  /*2890*/  LEA R56, P3, R104, R10, 0x1 ;  /* 0x0000000a68387211 */ /* 0x004fc600078608ff */
[----:B0-----:R-:W-:Y:S02]  /*28a0*/  IMAD.X R99, R111, 0x1, R95, P2 ;  /* 0x000000016f637824 */ /* 0x001fe400010e065f */
[----:B---3--:R-:W-:-:S04]  /*28b0*/  IMAD.U32 R5, R15, 0x10000, RZ ;  /* 0x000100000f057824 */ /* 0x008fc800078e00ff */
[----:B------:R-:W-:-:S04]  /*28c0*/  FMUL R5, R5, R90 ;  /* 0x0000005a05057220 */ /* 0x000fc80000400000 */
[----:B------:R-:W-:Y:S01]  /*28d0*/  FFMA R5, R58, R88, R5 ;  /* 0x000000583a057223 */ /* 0x000fe20000000005 */
[----:B------:R-:W-:-:S04]  /*28e0*/  IMAD.IADD R58, R91, 0x1, R105 ;  /* 0x000000015b3a7824 */ /* 0x000fc800078e0269 */
[----:B------:R-:W-:Y:S02]  /*28f0*/  F2FP.BF16.F32.PACK_AB R5, RZ, R5 ;  /* 0x00000005ff05723e */ /* 0x000fe400000010ff */
[----:B------:R-:W-:-:S03]  /*2900*/  LEA.HI.X R57, R104, R11, R58, 0x1, P3 ;  /* 0x0000000b68397211 */ /* 0x000fc600018f0c3a */
[----:B------:R0:W-:Y:S01]  /*2910*/  @P0 STG.E.U16 desc[UR36][R98.64], R5 ;  /* 0x0000000562000986 */ /* 0x0001e2000c101524 */
[----:B------:R-:W-:Y:S05]  /*2920*/  @!P1 BRA `(.L_x_39) ;  /* 0x0000000000049947 */ /* 0x000fea0003800000 */
[----:B------:R2:W5:Y:S02]  /*2930*/  LDG.E.LTC128B.U16 R15, desc[UR36][R56.64+0x2] ;  /* 0x00000224380f7981 */ /* 0x000564000c1e1520 */
.L_x_39:
[----:B------:R-:W-:Y:S05]  /*2940*/  BSYNC B1 ;  /* 0x0000000000017941 */ /* 0x000fea0003800000 */
.L_x_38:
[C---:B0----5:R-:W-:Y:S01]  /*2950*/  IMAD.U32 R5, R15.reuse, 0x10000, RZ ;  /* 0x000100000f057824 */ /* 0x061fe200078e00ff */
[----:B------:R-:W-:Y:S01]  /*2960*/  ISETP.GT.AND P4, PT, R4, 0x8, PT ;  /* 0x000000080400780c */ /* 0x000fe20003f84270 */
[----:B------:R-:W-:Y:S01]  /*2970*/  BSSY B1, `(.L_x_40) ;  /* 0x000000d000017945 */ /* 0x000fe20003800000 */
[----:B------:R-:W-:Y:S01]  /*2980*/  PRMT R104, R15, 0x7610, R104 ;  /* 0x000076100f687816 */ /* 0x000fe20000000068 */
[----:B------:R-:W-:Y:S01]  /*2990*/  FMUL R58, R5, R90 ;  /* 0x0000005a053a7220 */ /* 0x000fe20000400000 */
[----:B------:R-:W-:Y:S02]  /*29a0*/  ISETP.GT.AND P0, PT, R0, RZ, P4 ;  /* 0x000000ff0000720c */ /* 0x000fe40002704270 */
[----:B------:R-:W-:Y:S01]  /*29b0*/  P2R R108, PR, RZ, 0x10 ;  /* 0x00000010ff6c7803 */ /* 0x000fe20000000000 */
[----:B------:R-:W-:Y:S01]  /*29c0*/  FFMA R58, R59, R88, R58 ;  /* 0x000000583b3a7223 */ /* 0x000fe2000000003a */
[----:B------:R-:W-:-:S04]  /*29d0*/  IMAD.MOV.U32 R59, RZ, RZ, R99 ;  /* 0x000000ffff3b7224 */ /* 0x000fc800078e0063 */
[----:B------:R-:W-:-:S04]  /*29e0*/  F2FP.BF16.F32.PACK_AB R58, RZ, R58 ;  /* 0x0000003aff3a723e */ /* 0x000fc800000010ff */
[----:B------:R-:W-:Y:S01]  /*29f0*/  PRMT R5, R58, 0x7610, R5 ;  /* 0x000076103a057816 */ /* 0x000fe20000000005 */
[----:B------:R-:W-:-:S05]  /*2a00*/  IMAD.MOV.U32 R58, RZ, RZ, R98 ;  /* 0x000000ffff3a7224 */ /* 0x000fca00078e0062 */
[----:B------:R0:W-:Y:S01]  /*2a10*/  @P1 STG.E.U16 desc[UR36][R58.64+0x2], R5 ;  /* 0x000002053a001986 */ /* 0x0001e2000c101524 */
[----:B------:R-:W-:Y:S05]  /*2a20*/  @!P0 BRA `(.L_x_41) ;  /* 0x0000000000048947 */ /* 0x000fea0003800000 */
[----:B------:R3:W5:Y:S02]  /*2a30*/  LDG.E.LTC128B.U16 R104, desc[UR36][R6.64+0x10] ;  /* 0x0000102406687981 */ /* 0x000764000c1e1520 */
.L_x_41:
[----:B------:R-:W-:Y:S05]  /*2a40*/  BSYNC B1 ;  /* 0x0000000000017941 */ /* 0x000fea0003800000 */
.L_x_40:
[----:B-----5:R-:W-:Y:S01]  /*2a50*/  IMAD.U32 R15, R104, 0x10000, RZ ;  /* 0x00010000680f7824 */ /* 0x020fe200078e00ff */
[----:B------:R-:W-:Y:S01]  /*2a60*/  ISETP.GT.AND P3, PT, R4, 0x9, PT ;  /* 0x000000090400780c */ /* 0x000fe20003f64270 */
[C---:B0-----:R-:W-:Y:S01]  /*2a70*/  IMAD.SHL.U32 R5, R12.reuse, 0x100, RZ ;  /* 0x000001000c057824 */ /* 0x041fe200078e00ff */
[----:B------:R-:W-:Y:S01]  /*2a80*/  BSSY B1, `(.L_x_42) ;  /* 0x000000c000017945 */ /* 0x000fe20003800000 */
[----:B------:R-:W-:Y:S01]  /*2a90*/  FMUL R105, R15, R90 ;  /* 0x0000005a0f697220 */ /* 0x000fe20000400000 */
[----:B------:R-:W-:Y:S02]  /*2aa0*/  SHF.L.U64.HI R15, R12, 0x8, R13 ;  /* 0x000000080c0f7819 */ /* 0x000fe4000001020d */
[----:B------:R-:W-:Y:S01]  /*2ab0*/  IADD3 R12, P1, P2, R5, R94, R109 ;  /* 0x0000005e050c7210 */ /* 0x000fe20007a3e06d */
[----:B------:R-:W-:Y:S01]  /*2ac0*/  FFMA R105, R60, R88, R105 ;  /* 0x000000583c697223 */ /* 0x000fe20000000069 */
[----:B------:R-:W-:Y:S02]  /*2ad0*/  P2R R109, PR, RZ, 0x8 ;  /* 0x00000008ff6d7803 */ /* 0x000fe40000000000 */
[----:B------:R-:W-:-:S02]  /*2ae0*/  IADD3.X R13, R15, R95, R111, P1, P2 ;  /* 0x0000005f0f0d7210 */ /* 0x000fc40000fe446f */
[----:B------:R-:W-:Y:S02]  /*2af0*/  F2FP.BF16.F32.PACK_AB R105, RZ, R105 ;  /* 0x00000069ff69723e */ /* 0x000fe400000010ff */
[----:B------:R-:W-:-:S03]  /*2b00*/  ISETP.GT.AND P1, PT, R0, RZ, P3 ;  /* 0x000000ff0000720c */ /* 0x000fc60001f24270 */
[----:B------:R0:W-:Y:S10]  /*2b10*/  @P0 STG.E.U16 desc[UR36][R94.64+0x10], R105 ;  /* 0x000010695e000986 */ /* 0x0001f4000c101524 */
[----:B------:R-:W-:Y:S05]  /*2b20*/  @!P1 BRA `(.L_x_43) ;  /* 0x0000000000049947 */ /* 0x000fea0003800000 */
[----:B------:R4:W5:Y:S02]  /*2b30*/  LDG.E.LTC128B.U16 R104, desc[UR36][R6.64+0x12] ;  /* 0x0000122406687981 */ /* 0x000964000c1e1520 */
.L_x_43:
[----:B------:R-:W-:Y:S05]  /*2b40*/  BSYNC B1 ;  /* 0x0000000000017941 */ /* 0x000fea0003800000 */
.L_x_42:
[----:B0----5:R-:W-:Y:S01]  /*2b50*/  IMAD.U32 R105, R104, 0x10000, RZ ;  /* 0x0001000068697824 */ /* 0x021fe200078e00ff */
[----:B------:R-:W-:Y:S01]  /*2b60*/  ISETP.GT.AND P0, PT, R0, 0x8, P4 ;  /* 0x000000080000780c */ /* 0x000fe20002704270 */
[----:B------:R-:W-:Y:S02]  /*2b70*/  BSSY B1, `(.L_x_44) ;  /* 0x000000a000017945 */ /* 0x000fe40003800000 */
[----:B------:R-:W-:-:S04]  /*2b80*/  FMUL R60, R105, R90 ;  /* 0x0000005a693c7220 */ /* 0x000fc80000400000 */
[----:B------:R-:W-:Y:S01]  /*2b90*/  FFMA R60, R61, R88, R60 ;  /* 0x000000583d3c7223 */ /* 0x000fe2000000003c */
[----:B------:R-:W-:-:S04]  /*2ba0*/  @P1 IMAD.MOV.U32 R61, RZ, RZ, R95 ;  /* 0x000000ffff3d1224 */ /* 0x000fc800078e005f */
[----:B------:R-:W-:-:S04]  /*2bb0*/  F2FP.BF16.F32.PACK_AB R60, RZ, R60 ;  /* 0x0000003cff3c723e */ /* 0x000fc800000010ff */
[----:B------:R-:W-:Y:S01]  /*2bc0*/  PRMT R105, R60, 0x7610, R105 ;  /* 0x000076103c697816 */ /* 0x000fe20000000069 */
[----:B------:R-:W-:-:S05]  /*2bd0*/  @P1 IMAD.MOV.U32 R60, RZ, RZ, R94 ;  /* 0x000000ffff3c1224 */ /* 0x000fca00078e005e */
[----:B------:R0:W-:Y:S01]  /*2be0*/  @P1 STG.E.U16 desc[UR36][R60.64+0x12], R105 ;  /* 0x000012693c001986 */ /* 0x0001e2000c101524 */
[----:B------:R-:W-:Y:S05]  /*2bf0*/  @!P0 BRA `(.L_x_45) ;  /* 0x0000000000048947 */ /* 0x000fea0003800000 */
[----:B------:R0:W5:Y:S02]  /*2c00*/  LDG.E.LTC128B.U16 R104, desc[UR36][R56.64+0x10] ;  /* 0x0000102438687981 */ /* 0x000164000c1e1520 */
.L_x_45:
[----:B------:R-:W-:Y:S05]  /*2c10*/  BSYNC B1 ;  /* 0x0000000000017941 */ /* 0x000fea0003800000 */
.L_x_44:
[----:B0----5:R-:W-:Y:S01]  /*2c20*/  IMAD.U32 R61, R104, 0x10000, RZ ;  /* 0x00010000683d7824 */ /* 0x021fe200078e00ff */
[----:B------:R-:W-:Y:S01]  /*2c30*/  ISETP.GT.AND P1, PT, R0, 0x8, P3 ;  /* 0x000000080000780c */ /* 0x000fe20001f24270 */
[----:B------:R-:W-:Y:S02]  /*2c40*/  BSSY B1, `(.L_x_46) ;  /* 0x0000007000017945 */ /* 0x000fe40003800000 */
[----:B------:R-:W-:-:S04]  /*2c50*/  FMUL R61, R61, R90 ;  /* 0x0000005a3d3d7220 */ /* 0x000fc80000400000 */
[----:B------:R-:W-:-:S05]  /*2c60*/  FFMA R61, R62, R88, R61 ;  /* 0x000000583e3d7223 */ /* 0x000fca000000003d */
[----:B------:R-:W-:-:S05]  /*2c70*/  F2FP.BF16.F32.PACK_AB R61, RZ, R61 ;  /* 0x0000003dff3d723e */ /* 0x000fca00000010ff */
[----:B------:R0:W-:Y:S01]  /*2c80*/  @P0 STG.E.U16 desc[UR36][R58.64+0x10], R61 ;  /* 0x0000103d3a000986 */ /* 0x0001e2000c101524 */
[----:B------:R-:W-:Y:S05]  /*2c90*/  @!P1 BRA `(.L_x_47) ;  /* 0x0000000000049947 */ /* 0x000fea0003800000 */
[----:B------:R0:W5:Y:S02]  /*2ca0*/  LDG.E.LTC128B.U16 R104, desc[UR36][R56.64+0x12] ;  /* 0x0000122438687981 */ /* 0x000164000c1e1520 */
.L_x_47:
[----:B------:R-:W-:Y:S05]  /*2cb0*/  BSYNC B1 ;  /* 0x0000000000017941 */ /* 0x000fea0003800000 */
.L_x_46:
[----:B0----5:R-:W-:Y:S01]  /*2cc0*/  IMAD.U32 R61, R104, 0x10000, RZ ;  /* 0x00010000683d7824 */ /* 0x021fe200078e00ff */
[----:B------:R-:W-:Y:S01]  /*2cd0*/  IADD3 R113, P0, R100, 0x80, RZ ;  /* 0x0000008064717810 */ /* 0x000fe20007f1e0ff */
[----:B------:R-:W-:Y:S01]  /*2ce0*/  BSSY B1, `(.L_x_48) ;  /* 0x000000b000017945 */ /* 0x000fe20003800000 */
[----:B------:R-:W-:Y:S01]  /*2cf0*/  ISETP.GT.AND P2, PT, R4, 0x10, PT ;  /* 0x000000100400780c */ /* 0x000fe20003f44270 */
[----:B------:R-:W-:Y:S02]  /*2d00*/  FMUL R60, R61, R90 ;  /* 0x0000005a3d3c7220 */ /* 0x000fe40000400000 */
[----:B------:R-:W-:Y:S01]  /*2d10*/  IMAD.X R101, RZ, RZ, R101, P0 ;  /* 0x000000ffff657224 */ /* 0x000fe200000e0665 */
[----:B------:R-:W-:Y:S01]  /*2d20*/  ISETP.GT.AND P0, PT, R0, RZ, P2 ;  /* 0x000000ff0000720c */ /* 0x000fe20001704270 */
[----:B------:R-:W-:Y:S01]  /*2d30*/  FFMA R60, R63, R88, R60 ;  /* 0x000000583f3c7223 */ /* 0x000fe2000000003c */
[----:B------:R-:W-:-:S04]  /*2d40*/  P2R R105, PR, RZ, 0x4 ;  /* 0x00000004ff697803 */ /* 0x000fc80000000000 */
[----:B------:R-:W-:-:S05]  /*2d50*/  F2FP.BF16.F32.PACK_AB R60, RZ, R60 ;  /* 0x0000003cff3c723e */ /* 0x000fca00000010ff */
[----:B------:R0:W-:Y:S02]  /*2d60*/  @P1 STG.E.U16 desc[UR36][R58.64+0x12], R60 ;  /* 0x0000123c3a001986 */ /* 0x0001e4000c101524 */
[----:B------:R-:W-:Y:S05]  /*2d70*/  @!P0 BRA `(.L_x_49) ;  /* 0x0000000000048947 */ /* 0x000fea0003800000 */
[----:B------:R0:W5:Y:S02]  /*2d80*/  LDG.E.LTC128B.U16 R104, desc[UR36][R6.64+0x20] ;  /* 0x0000202406687981 */ /* 0x000164000c1e1520 */
.L_x_49:
[----:B------:R-:W-:Y:S05]  /*2d90*/  BSYNC B1 ;  /* 0x0000000000017941 */ /* 0x000fea0003800000 */
.L_x_48:
[----:B-----5:R-:W-:Y:S01]  /*2da0*/  IMAD.U32 R21, R104, 0x10000, RZ ;  /* 0x0001000068157824 */ /* 0x020fe200078e00ff */
[----:B------:R-:W-:Y:S01]  /*2db0*/  ISETP.GT.AND P1, PT, R4, 0x11, PT ;  /* 0x000000110400780c */ /* 0x000fe20003f24270 */
[----:B0-----:R-:W-:Y:S01]  /*2dc0*/  IMAD R60, R101, R96, RZ ;  /* 0x00000060653c7224 */ /* 0x001fe200078e02ff */
[----:B------:R-:W-:Y:S01]  /*2dd0*/  BSSY B1, `(.L_x_50) ;  /* 0x0000021000017945 */ /* 0x000fe20003800000 */
[----:B------:R-:W-:Y:S01]  /*2de0*/  FMUL R21, R21, R90 ;  /* 0x0000005a15157220 */ /* 0x000fe20000400000 */
[----:B------:R-:W-:-:S04]  /*2df0*/  IMAD.WIDE.U32 R62, R113, R96, R8 ;  /* 0x00000060713e7225 */ /* 0x000fc800078e0008 */
[----:B------:R-:W-:Y:S01]  /*2e00*/  FFMA R21, R64, R88, R21 ;  /* 0x0000005840157223 */ /* 0x000fe20000000015 */
[C---:B------:R-:W-:Y:S02]  /*2e10*/  IMAD R111, R113.reuse, R97, R60 ;  /* 0x00000061716f7224 */ /* 0x040fe400078e023c */
[----:B------:R-:W-:Y:S02]  /*2e20*/  IMAD.WIDE.U32 R60, R113, R96, R92 ;  /* 0x00000060713c7225 */ /* 0x000fe400078e005c */
[----:B------:R-:W-:Y:S02]  /*2e30*/  F2FP.BF16.F32.PACK_AB R21, RZ, R21 ;  /* 0x00000015ff15723e */ /* 0x000fe400000010ff */
[----:B------:R-:W-:Y:S02]  /*2e40*/  IMAD.IADD R63, R111, 0x1, R63 ;  /* 0x000000016f3f7824 */ /* 0x000fe400078e023f */
[----:B------:R-:W-:Y:S01]  /*2e50*/  PRMT R97, R21, 0x7610, R97 ;  /* 0x0000761015617816 */ /* 0x000fe20000000061 */
[----:B------:R-:W-:-:S02]  /*2e60*/  IMAD.IADD R21, R61, 0x1, R111 ;  /* 0x000000013d157824 */ /* 0x000fc400078e026f */
[----:B------:R-:W-:Y:S02]  /*2e70*/  IMAD.WIDE.U32 R100, R89, R14, R62 ;  /* 0x0000000e59647225 */ /* 0x000fe400078e003e */
[----:B------:R0:W-:Y:S01]  /*2e80*/  @P0 STG.E.U16 desc[UR36][R94.64+0x20], R97 ;  /* 0x000020615e000986 */ /* 0x0001e2000c101524 */
[----:B------:R-:W-:-:S04]  /*2e90*/  LEA R62, P0, R60, R10, 0x1 ;  /* 0x0000000a3c3e7211 */ /* 0x000fc800078008ff */
[----:B------:R-:W-:Y:S01]  /*2ea0*/  LEA.HI.X R63, R60, R11, R21, 0x1, P0 ;  /* 0x0000000b3c3f7211 */ /* 0x000fe200000f0c15 */
[----:B------:R-:W-:Y:S01]  /*2eb0*/  IMAD.IADD R21, R91, 0x1, R101 ;  /* 0x000000015b157824 */ /* 0x000fe200078e0265 */
[----:B------:R-:W-:-:S04]  /*2ec0*/  LEA R60, P0, R100, R10, 0x1 ;  /* 0x0000000a643c7211 */ /* 0x000fc800078008ff */
[----:B------:R-:W-:Y:S01]  /*2ed0*/  LEA.HI.X R61, R100, R11, R21, 0x1, P0 ;  /* 0x0000000b643d7211 */ /* 0x000fe200000f0c15 */
[----:B0-----:R-:W-:-:S04]  /*2ee0*/  IMAD.WIDE.U32 R96, R113, R96, R102 ;  /* 0x0000006071607225 */ /* 0x001fc800078e0066 */
[----:B------:R-:W-:Y:S01]  /*2ef0*/  IMAD.IADD R111, R111, 0x1, R97 ;  /* 0x000000016f6f7824 */ /* 0x000fe200078e0261 */
[----:B------:R-:W-:-:S05]  /*2f00*/  IADD3 R64, P0, R20, R96, RZ ;  /* 0x0000006014407210 */ /* 0x000fca0007f1e0ff */
[----:B------:R-:W-:Y:S01]  /*2f10*/  IMAD.X R92, R111, 0x1, R93, P0 ;  /* 0x000000016f5c7824 */ /* 0x000fe200000e065d */
[----:B------:R-:W-:-:S05]  /*2f20*/  IADD3 R20, P0, R8, R96, RZ ;  /* 0x0000006008147210 */ /* 0x000fca0007f1e0ff */
[----:B------:R-:W-:Y:S01]  /*2f30*/  IMAD.X R21, R9, 0x1, R111, P0 ;  /* 0x0000000109157824 */ /* 0x000fe200000e066f */
[----:B------:R-:W-:Y:S01]  /*2f40*/  LEA R8, P0, R64, R10, 0x1 ;  /* 0x0000000a40087211 */ /* 0x000fe200078008ff */
[----:B------:R-:W-:-:S03]  /*2f50*/  IMAD.WIDE.U32 R20, R89, R14, R20 ;  /* 0x0000000e59147225 */ /* 0x000fc600078e0014 */
[----:B------:R-:W-:Y:S02]  /*2f60*/  LEA.HI.X R9, R64, R11, R92, 0x1, P0 ;  /* 0x0000000b40097211 */ /* 0x000fe400000f0c5c */
[----:B------:R-:W-:Y:S01]  /*2f70*/  P2R R89, PR, RZ, 0x2 ;  /* 0x00000002ff597803 */ /* 0x000fe20000000000 */
[----:B------:R-:W-:Y:S01]  /*2f80*/  IMAD.IADD R91, R91, 0x1, R21 ;  /* 0x000000015b5b7824 */ /* 0x000fe200078e0215 */
[----:B------:R-:W-:-:S04]  /*2f90*/  LEA R10, P0, R20, R10, 0x1 ;  /* 0x0000000a140a7211 */ /* 0x000fc800078008ff */
[----:B------:R-:W-:Y:S02]  /*2fa0*/  LEA.HI.X R11, R20, R11, R91, 0x1, P0 ;  /* 0x0000000b140b7211 */ /* 0x000fe400000f0c5b */
[----:B------:R-:W-:-:S13]  /*2fb0*/  ISETP.GT.AND P0, PT, R0, RZ, P1 ;  /* 0x000000ff0000720c */ /* 0x000fda0000f04270 */
[----:B------:R-:W-:Y:S05]  /*2fc0*/  @!P0 BRA `(.L_x_51) ;  /* 0x0000000000048947 */ /* 0x000fea0003800000 */
[----:B------:R0:W5:Y:S02]  /*2fd0*/  LDG.E.LTC128B.U16 R104, desc[UR36][R6.64+0x22] ;  /* 0x0000222406687981 */ /* 0x000164000c1e1520 */
.L_x_51:
[----:B------:R-:W-:Y:S05]  /*2fe0*/  BSYNC B1 ;  /* 0x0000000000017941 */ /* 0x000fea0003800000 */
.L_x_50:
[----:B-----5:R-:W-:Y:S01]  /*2ff0*/  IMAD.U32 R21, R104, 0x10000, RZ ;  /* 0x0001000068157824 */ /* 0x020fe200078e00ff */
[----:B------:R-:W-:Y:S01]  /*3000*/  BSSY B1, `(.L_x_52) ;  /* 0x000000a000017945 */ /* 0x000fe20003800000 */
[----:B------:R-:W-:Y:S02]  /*3010*/  @P0 IMAD.MOV.U32 R20, RZ, RZ, R94 ;  /* 0x000000ffff140224 */ /* 0x000fe400078e005e */
[----:B------:R-:W-:Y:S01]  /*3020*/  FMUL R14, R21, R90 ;  /* 0x0000005a150e7220 */ /* 0x000fe20000400000 */
[----:B------:R-:W-:-:S03]  /*3030*/  @P0 IMAD.MOV.U32 R21, RZ, RZ, R95 ;  /* 0x000000ffff150224 */ /* 0x000fc600078e005f */
[----:B------:R-:W-:-:S05]  /*3040*/  FFMA R14, R65, R88, R14 ;  /* 0x00000058410e7223 */ /* 0x000fca000000000e */
[----:B------:R-:W-:-:S05]  /*3050*/  F2FP.BF16.F32.PACK_AB R14, RZ, R14 ;  /* 0x0000000eff0e723e */ /* 0x000fca00000010ff */
[----:B------:R0:W-:Y:S01]  /*3060*/  @P0 STG.E.U16 desc[UR36][R20.64+0x22], R14 ;  /* 0x0000220e14000986 */ /* 0x0001e2000c101524 */
[----:B------:R-:W-:-:S13]  /*3070*/  ISETP.GT.AND P0, PT, R0, 0x8, P2 ;  /* 0x000000080000780c */ /* 0x000fda0001704270 */
[----:B0-----:R-:W-:Y:S05]  /*3080*/  @!P0 BRA `(.L_x_53) ;  /* 0x0000000000048947 */ /* 0x001fea0003800000 */
[----:B------:R0:W5:Y:S02]  /*3090*/  LDG.E.LTC128B.U16 R104, desc[UR36][R56.64+0x20] ;  /* 0x0000202438687981 */ /* 0x000164000c1e1520 */
.L_x_53:
[----:B------:R-:W-:Y:S05]  /*30a0*/  BSYNC B1 ;  /* 0x0000000000017941 */ /* 0x000fea0003800000 */
.L_x_52:
[----:B-----5:R-:W-:Y:S01]  /*30b0*/  IMAD.U32 R21, R104, 0x10000, RZ ;  /* 0x0001000068157824 */ /* 0x020fe200078e00ff */
[----:B------:R-:W-:Y:S03]  /*30c0*/  BSSY B1, `(.L_x_54) ;  /* 0x0000008000017945 */ /* 0x000fe60003800000 */
[----:B------:R-:W-:-:S04]  /*30d0*/  FMUL R21, R21, R90 ;  /* 0x0000005a15157220 */ /* 0x000fc80000400000 */
[----:B------:R-:W-:-:S05]  /*30e0*/  FFMA R21, R66, R88, R21 ;  /* 0x0000005842157223 */ /* 0x000fca0000000015 */
[----:B------:R-:W-:-:S05]  /*30f0*/  F2FP.BF16.F32.PACK_AB R21, RZ, R21 ;  /* 0x00000015ff15723e */ /* 0x000fca00000010ff */
[----:B------:R0:W-:Y:S01]  /*3100*/  @P0 STG.E.U16 desc[UR36][R58.64+0x20], R21 ;  /* 0x000020153a000986 */ /* 0x0001e2000c101524 */
[----:B------:R-:W-:-:S13]  /*3110*/  ISETP.GT.AND P0, PT, R0, 0x8, P1 ;  /* 0x000000080000780c */ /* 0x000fda0000f04270 */
[----:B0-----:R-:W-:Y:S05]  /*3120*/  @!P0 BRA `(.L_x_55) ;  /* 0x0000000000048947 */ /* 0x001fea0003800000 */
[----:B------:R0:W5:Y:S02]  /*3130*/  LDG.E.LTC128B.U16 R104, desc[UR36][R56.64+0x22] ;  /* 0x0000222438687981 */ /* 0x000164000c1e1520 */
.L_x_55:
[----:B------:R-:W-:Y:S05]  /*3140*/  BSYNC B1 ;  /* 0x0000000000017941 */ /* 0x000fea0003800000 */
.L_x_54:
[----:B-----5:R-:W-:Y:S01]  /*3150*/  IMAD.U32 R21, R104, 0x10000, RZ ;  /* 0x0001000068157824 */ /* 0x020fe200078e00ff */
[----:B------:R-:W-:Y:S01]  /*3160*/  ISETP.GT.AND P2, PT, R4, 0x18, PT ;  /* 0x000000180400780c */ /* 0x000fe20003f44270 */
[----:B------:R-:W-:Y:S02]  /*3170*/  BSSY B1, `(.L_x_56) ;  /* 0x0000009000017945 */ /* 0x000fe40003800000 */
[----:B------:R-:W-:Y:S01]  /*3180*/  FMUL R14, R21, R90 ;  /* 0x0000005a150e7220 */ /* 0x000fe20000400000 */
[----:B------:R-:W-:-:S03]  /*3190*/  P2R R91, PR, RZ, 0x4 ;  /* 0x00000004ff5b7803 */ /* 0x000fc60000000000 */
[----:B------:R-:W-:-:S05]  /*31a0*/  FFMA R14, R67, R88, R14 ;  /* 0x00000058430e7223 */ /* 0x000fca000000000e */
[----:B------:R-:W-:-:S05]  /*31b0*/  F2FP.BF16.F32.PACK_AB R14, RZ, R14 ;  /* 0x0000000eff0e723e */ /* 0x000fca00000010ff */
[----:B------:R0:W-:Y:S01]  /*31c0*/  @P0 STG.E.U16 desc[UR36][R58.64+0x22], R14 ;  /* 0x0000220e3a000986 */ /* 0x0001e2000c101524 */
[----:B------:R-:W-:-:S13]  /*31d0*/  ISETP.GT.AND P0, PT, R0, RZ, P2 ;  /* 0x000000ff0000720c */ /* 0x000fda0001704270 */
[----:B0-----:R-:W-:Y:S05]  /*31e0*/  @!P0 BRA `(.L_x_57) ;  /* 0x0000000000048947 */ /* 0x001fea0003800000 */
[----:B------:R0:W5:Y:S02]  /*31f0*/  LDG.E.LTC128B.U16 R104, desc[UR36][R6.64+0x30] ;  /* 0x0000302406687981 */ /* 0x000164000c1e1520 */
.L_x_57:
[----:B------:R-:W-:Y:S05]  /*3200*/  BSYNC B1 ;  /* 0x0000000000017941 */ /* 0x000fea0003800000 */
.L_x_56:
[----:B-----5:R-:W-:Y:S01]  /*3210*/  IMAD.U32 R21, R104, 0x10000, RZ ;  /* 0x0001000068157824 */ /* 0x020fe200078e00ff */
[----:B------:R-:W-:Y:S01]  /*3220*/  ISETP.GT.AND P1, PT, R4, 0x19, PT ;  /* 0x000000190400780c */ /* 0x000fe20003f24270 */
[----:B------:R-:W-:Y:S01]  /*3230*/  @P0 IMAD.MOV.U32 R20, RZ, RZ, R94 ;  /* 0x000000ffff140224 */ /* 0x000fe200078e005e */
[----:B------:R-:W-:Y:S01]  /*3240*/  BSSY B1, `(.L_x_58) ;  /* 0x000000b000017945 */ /* 0x000fe20003800000 */
[----:B------:R-:W-:-:S04]  /*3250*/  FMUL R21, R21, R90 ;  /* 0x0000005a15157220 */ /* 0x000fc80000400000 */
[----:B------:R-:W-:Y:S01]  /*3260*/  FFMA R21, R68, R88, R21 ;  /* 0x0000005844157223 */ /* 0x000fe20000000015 */
[----:B------:R-:W-:-:S04]  /*3270*/  P2R R68, PR, RZ, 0x2 ;  /* 0x00000002ff447803 */ /* 0x000fc80000000000 */
[----:B------:R-:W-:-:S04]  /*3280*/  F2FP.BF16.F32.PACK_AB R21, RZ, R21 ;  /* 0x00000015ff15723e */ /* 0x000fc800000010ff */
[----:B------:R-:W-:Y:S01]  /*3290*/  PRMT R14, R21, 0x7610, R14 ;  /* 0x00007610150e7816 */ /* 0x000fe2000000000e */
[----:B------:R-:W-:-:S05]  /*32a0*/  @P0 IMAD.MOV.U32 R21, RZ, RZ, R95 ;  /* 0x000000ffff150224 */ /* 0x000fca00078e005f */
[----:B------:R0:W-:Y:S01]  /*32b0*/  @P0 STG.E.U16 desc[UR36][R20.64+0x30], R14 ;  /* 0x0000300e14000986 */ /* 0x0001e2000c101524 */
[----:B------:R-:W-:-:S13]  /*32c0*/  ISETP.GT.AND P0, PT, R0, RZ, P1 ;  /* 0x000000ff0000720c */ /* 0x000fda0000f04270 */
[----:B0-----:R-:W-:Y:S05]  /*32d0*/  @!P0 BRA `(.L_x_59) ;  /* 0x0000000000048947 */ /* 0x001fea0003800000 */
[----:B------:R0:W5:Y:S02]  /*32e0*/  LDG.E.LTC128B.U16 R104, desc[UR36][R6.64+0x32] ;  /* 0x0000322406687981 */ /* 0x000164000c1e1520 */
.L_x_59:
[----:B------:R-:W-:Y:S05]  /*32f0*/  BSYNC B1 ;  /* 0x0000000000017941 */ /* 0x000fea0003800000 */
.L_x_58:
        /* <DEDUP_REMOVED lines=11> */
.L_x_61:
[----:B------:R-:W-:Y:S05]  /*33b0*/  BSYNC B1 ;  /* 0x0000000000017941 */ /* 0x000fea0003800000 */
.L_x_60:
        /* <DEDUP_REMOVED lines=9> */
.L_x_63:
[----:B------:R-:W-:Y:S05]  /*3450*/  BSYNC B1 ;  /* 0x0000000000017941 */ /* 0x000fea0003800000 */
.L_x_62:
        /* <DEDUP_REMOVED lines=11> */
.L_x_65:
[----:B------:R-:W-:Y:S05]  /*3510*/  BSYNC B1 ;  /* 0x0000000000017941 */ /* 0x000fea0003800000 */
.L_x_64:
[----:B-----5:R-:W-:Y:S01]  /*3520*/  IMAD.U32 R21, R104, 0x10000, RZ ;  /* 0x0001000068157824 */ /* 0x020fe200078e00ff */
[----:B------:R-:W-:Y:S01]  /*3530*/  ISETP.GT.AND P1, PT, R4, 0x21, PT ;  /* 0x000000210400780c */ /* 0x000fe20003f24270 */
[----:B------:R-:W-:Y:S01]  /*3540*/  @P0 IMAD.MOV.U32 R20, RZ, RZ, R94 ;  /* 0x000000ffff140224 */ /* 0x000fe200078e005e */
[----:B------:R-:W-:Y:S01]  /*3550*/  BSSY B1, `(.L_x_66) ;  /* 0x000000b000017945 */ /* 0x000fe20003800000 */
[----:B------:R-:W-:Y:S01]  /*3560*/  FMUL R21, R21, R90 ;  /* 0x0000005a15157220 */ /* 0x000fe20000400000 */
[----:B------:R-:W-:-:S03]  /*3570*/  P2R R70, PR, RZ, 0x2 ;  /* 0x00000002ff467803 */ /* 0x000fc60000000000 */
[----:B------:R-:W-:-:S05]  /*3580*/  FFMA R21, R72, R88, R21 ;  /* 0x0000005848157223 */ /* 0x000fca0000000015 */
[----:B------:R-:W-:-:S04]  /*3590*/  F2FP.BF16.F32.PACK_AB R21, RZ, R21 ;  /* 0x00000015ff15723e */ /* 0x000fc800000010ff */
[----:B------:R-:W-:Y:S01]  /*35a0*/  PRMT R14, R21, 0x7610, R14 ;  /* 0x00007610150e7816 */ /* 0x000fe2000000000e */
[----:B------:R-:W-:-:S05]  /*35b0*/  @P0 IMAD.MOV.U32 R21, RZ, RZ, R95 ;  /* 0x000000ffff150224 */ /* 0x000fca00078e005f */
[----:B------:R0:W-:Y:S01]  /*35c0*/  @P0 STG.E.U16 desc[UR36][R20.64+0x40], R14 ;  /* 0x0000400e14000986 */ /* 0x0001e2000c101524 */
[----:B------:R-:W-:-:S13]  /*35d0*/  ISETP.GT.AND P0, PT, R0, RZ, P1 ;  /* 0x000000ff0000720c */ /* 0x000fda0000f04270 */
[----:B0-----:R-:W-:Y:S05]  /*35e0*/  @!P0 BRA `(.L_x_67) ;  /* 0x0000000000048947 */ /* 0x001fea0003800000 */
[----:B------:R0:W5:Y:S02]  /*35f0*/  LDG.E.LTC128B.U16 R104, desc[UR36][R6.64+0x42] ;  /* 0x0000422406687981 */ /* 0x000164000c1e1520 */
.L_x_67:
[----:B------:R-:W-:Y:S05]  /*3600*/  BSYNC B1 ;  /* 0x0000000000017941 */ /* 0x000fea0003800000 */
.L_x_66:
        /* <DEDUP_REMOVED lines=11> */
.L_x_69:
[----:B------:R-:W-:Y:S05]  /*36c0*/  BSYNC B1 ;  /* 0x0000000000017941 */ /* 0x000fea0003800000 */
.L_x_68:
        /* <DEDUP_REMOVED lines=9> */
.L_x_71:
[----:B------:R-:W-:Y:S05]  /*3760*/  BSYNC B1 ;  /* 0x0000000000017941 */ /* 0x000fea0003800000 */
.L_x_70:
        /* <DEDUP_REMOVED lines=11> */
.L_x_73:
[----:B------:R-:W-:Y:S05]  /*3820*/  BSYNC B1 ;  /* 0x0000000000017941 */ /* 0x000fea0003800000 */
.L_x_72:
[----:B-----5:R-:W-:Y:S01]  /*3830*/  IMAD.U32 R21, R104, 0x10000, RZ ;  /* 0x0001000068157824 */ /* 0x020fe200078e00ff */
[----:B------:R-:W-:Y:S01]  /*3840*/  ISETP.GT.AND P5, PT, R4, 0x29, PT ;  /* 0x000000290400780c */ /* 0x000fe20003fa4270 */
[----:B------:R-:W-:Y:S01]  /*3850*/  @P0 IMAD.MOV.U32 R20, RZ, RZ, R94 ;  /* 0x000000ffff140224 */ /* 0x000fe200078e005e */
[----:B------:R-:W-:Y:S01]  /*3860*/  BSSY B1, `(.L_x_74) ;  /* 0x000000b000017945 */ /* 0x000fe20003800000 */
[----:B------:R-:W-:-:S04]  /*3870*/  FMUL R21, R21, R90 ;  /* 0x0000005a15157220 */ /* 0x000fc80000400000 */
[----:B------:R-:W-:-:S05]  /*3880*/  FFMA R21, R76, R88, R21 ;  /* 0x000000584c157223 */ /* 0x000fca0000000015 */
[----:B------:R-:W-:-:S04]  /*3890*/  F2FP.BF16.F32.PACK_AB R21, RZ, R21 ;  /* 0x00000015ff15723e */ /* 0x000fc800000010ff */
[----:B------:R-:W-:Y:S01]  /*38a0*/  PRMT R14, R21, 0x7610, R14 ;  /* 0x00007610150e7816 */ /* 0x000fe2000000000e */
[----:B------:R-:W-:-:S05]  /*38b0*/  @P0 IMAD.MOV.U32 R21, RZ, RZ, R95 ;  /* 0x000000ffff150224 */ /* 0x000fca00078e005f */
[----:B------:R1:W-:Y:S01]  /*38c0*/  @P0 STG.E.U16 desc[UR36][R20.64+0x50], R14 ;  /* 0x0000500e14000986 */ /* 0x0003e2000c101524 */
[----:B------:R-:W-:Y:S02]  /*38d0*/  ISETP.GT.AND P0, PT, R0, RZ, P5 ;  /* 0x000000ff0000720c */ /* 0x000fe40002f04270 */
[----:B-1----:R-:W-:-:S11]  /*38e0*/  P2R R14, PR, RZ, 0x20 ;  /* 0x00000020ff0e7803 */ /* 0x002fd60000000000 */
[----:B------:R-:W-:Y:S05]  /*38f0*/  @!P0 BRA `(.L_x_75) ;  /* 0x0000000000048947 */ /* 0x000fea0003800000 */
[----:B------:R1:W5:Y:S02]  /*3900*/  LDG.E.LTC128B.U16 R104, desc[UR36][R6.64+0x52] ;  /* 0x0000522406687981 */ /* 0x000364000c1e1520 */
.L_x_75:
[----:B------:R-:W-:Y:S05]  /*3910*/  BSYNC B1 ;  /* 0x0000000000017941 */ /* 0x000fea0003800000 */
.L_x_74:
        /* <DEDUP_REMOVED lines=11> */
.L_x_77:
[----:B------:R-:W-:Y:S05]  /*39d0*/  BSYNC B1 ;  /* 0x0000000000017941 */ /* 0x000fea0003800000 */
.L_x_76:
        /* <DEDUP_REMOVED lines=9> */
.L_x_79:
[----:B------:R-:W-:Y:S05]  /*3a70*/  BSYNC B1 ;  /* 0x0000000000017941 */ /* 0x000fea0003800000 */
.L_x_78:
[----:B-----5:R-:W-:Y:S01]  /*3a80*/  IMAD.U32 R21, R104, 0x10000, RZ ;  /* 0x0001000068157824 */ /* 0x020fe200078e00ff */
[----:B------:R-:W-:Y:S01]  /*3a90*/  ISETP.GT.AND P3, PT, R4, 0x30, PT ;  /* 0x000000300400780c */ /* 0x000fe20003f64270 */
[----:B------:R-:W-:Y:S02]  /*3aa0*/  BSSY B1, `(.L_x_80) ;  /* 0x0000008000017945 */ /* 0x000fe40003800000 */
[----:B------:R-:W-:-:S04]  /*3ab0*/  FMUL R14, R21, R90 ;  /* 0x0000005a150e7220 */ /* 0x000fc80000400000 */
[----:B------:R-:W-:-:S05]  /*3ac0*/  FFMA R14, R79, R88, R14 ;  /* 0x000000584f0e7223 */ /* 0x000fca000000000e */
[----:B------:R-:W-:-:S05]  /*3ad0*/  F2FP.BF16.F32.PACK_AB R14, RZ, R14 ;  /* 0x0000000eff0e723e */ /* 0x000fca00000010ff */
[----:B------:R0:W-:Y:S01]  /*3ae0*/  @P0 STG.E.U16 desc[UR36][R58.64+0x52], R14 ;  /* 0x0000520e3a000986 */ /* 0x0001e2000c101524 */
[----:B------:R-:W-:-:S13]  /*3af0*/  ISETP.GT.AND P0, PT, R0, RZ, P3 ;  /* 0x000000ff0000720c */ /* 0x000fda0001f04270 */
[----:B0-----:R-:W-:Y:S05]  /*3b00*/  @!P0 BRA `(.L_x_81) ;  /* 0x0000000000048947 */ /* 0x001fea0003800000 */
[----:B------:R0:W5:Y:S02]  /*3b10*/  LDG.E.LTC128B.U16 R104, desc[UR36][R6.64+0x60] ;  /* 0x0000602406687981 */ /* 0x000164000c1e1520 */
.L_x_81:
[----:B------:R-:W-:Y:S05]  /*3b20*/  BSYNC B1 ;  /* 0x0000000000017941 */ /* 0x000fea0003800000 */
.L_x_80:
        /* <DEDUP_REMOVED lines=13> */
.L_x_83:
[----:B------:R-:W-:Y:S05]  /*3c00*/  BSYNC B1 ;  /* 0x0000000000017941 */ /* 0x000fea0003800000 */
.L_x_82:
        /* <DEDUP_REMOVED lines=11> */
.L_x_85:
[----:B------:R-:W-:Y:S05]  /*3cc0*/  BSYNC B1 ;  /* 0x0000000000017941 */ /* 0x000fea0003800000 */
.L_x_84:
        /* <DEDUP_REMOVED lines=9> */
.L_x_87:
[----:B------:R-:W-:Y:S05]  /*3d60*/  BSYNC B1 ;  /* 0x0000000000017941 */ /* 0x000fea0003800000 */
.L_x_86:
        /* <DEDUP_REMOVED lines=10> */
.L_x_89:
[----:B------:R-:W-:Y:S05]  /*3e10*/  BSYNC B1 ;  /* 0x0000000000017941 */ /* 0x000fea0003800000 */
.L_x_88:
        /* <DEDUP_REMOVED lines=8> */
[----:B------:R-:W-:-:S05]  /*3ea0*/  IADD3 R20, P0, R5, R98, RZ ;  /* 0x0000006205147210 */ /* 0x000fca0007f1e0ff */
[----:B-1----:R-:W-:Y:S01]  /*3eb0*/  IMAD.X R21, R15, 0x1, R99, P0 ;  /* 0x000000010f157824 */ /* 0x002fe200000e0663 */
[----:B------:R-:W-:-:S05]  /*3ec0*/  IADD3 R64, P0, R5, R98, RZ ;  /* 0x0000006205407210 */ /* 0x000fca0007f1e0ff */
[----:B------:R-:W-:Y:S01]  /*3ed0*/  IMAD.X R65, R15, 0x1, R99, P0 ;  /* 0x000000010f417824 */ /* 0x000fe200000e0663 */
[----:B------:R-:W-:-:S05]  /*3ee0*/  IADD3 R14, P0, R5, R94, RZ ;  /* 0x0000005e050e7210 */ /* 0x000fca0007f1e0ff */
[----:B------:R-:W-:Y:S01]  /*3ef0*/  IMAD.X R15, R15, 0x1, R95, P0 ;  /* 0x000000010f0f7824 */ /* 0x000fe200000e065f */
[----:B------:R-:W-:-:S04]  /*3f00*/  ISETP.GT.AND P0, PT, R4, 0x39, PT ;  /* 0x000000390400780c */ /* 0x000fc80003f04270 */
[----:B------:R-:W-:-:S13]  /*3f10*/  ISETP.GT.AND P4, PT, R0, RZ, P0 ;  /* 0x000000ff0000720c */ /* 0x000fda0000784270 */
[----:B------:R-:W-:Y:S05]  /*3f20*/  @!P4 BRA `(.L_x_91) ;  /* 0x000000000004c947 */ /* 0x000fea0003800000 */
[----:B------:R1:W5:Y:S02]  /*3f30*/  LDG.E.LTC128B.U16 R104, desc[UR36][R6.64+0x72] ;  /* 0x0000722406687981 */ /* 0x000364000c1e1520 */
.L_x_91:
[----:B------:R-:W-:Y:S05]  /*3f40*/  BSYNC B1 ;  /* 0x0000000000017941 */ /* 0x000fea0003800000 */
.L_x_90:
        /* <DEDUP_REMOVED lines=9> */
.L_x_93:
[----:B------:R-:W-:Y:S05]  /*3fe0*/  BSYNC B1 ;  /* 0x0000000000017941 */ /* 0x000fea0003800000 */
.L_x_92:
        /* <DEDUP_REMOVED lines=9> */
.L_x_95:
[----:B------:R-:W-:Y:S05]  /*4080*/  BSYNC B1 ;  /* 0x0000000000017941 */ /* 0x000fea0003800000 */
.L_x_94:
[----:B-----5:R-:W-:-:S04]  /*4090*/  IMAD.U32 R5, R104, 0x10000, RZ ;  /* 0x0001000068057824 */ /* 0x020fc800078e00ff */
[----:B------:R-:W-:-:S04]  /*40a0*/  FMUL R4, R5, R90 ;  /* 0x0000005a05047220 */ /* 0x000fc80000400000 */
[----:B------:R-:W-:-:S05]  /*40b0*/  FFMA R4, R87, R88, R4 ;  /* 0x0000005857047223 */ /* 0x000fca0000000004 */
[----:B------:R-:W-:-:S05]  /*40c0*/  F2FP.BF16.F32.PACK_AB R4, RZ, R4 ;  /* 0x00000004ff04723e */ /* 0x000fca00000010ff */
[----:B------:R0:W-:Y:S01]  /*40d0*/  @P4 STG.E.U16 desc[UR36][R58.64+0x72], R4 ;  /* 0x000072043a004986 */ /* 0x0001e2000c101524 */
[----:B------:R-:W-:-:S13]  /*40e0*/  ISETP.GT.AND P4, PT, R0, 0x80, P6 ;  /* 0x000000800000780c */ /* 0x000fda0003784270 */
[----:B------:R-:W2:Y:S01]  /*40f0*/  @P4 LDG.E.LTC128B.U16 R104, desc[UR36][R62.64] ;  /* 0x000000243e684981 */ /* 0x000ea2000c1e1520 */
[----:B------:R-:W-:Y:S01]  /*4100*/  BSSY B1, `(.L_x_96) ;  /* 0x000000a000017945 */ /* 0x000fe20003800000 */
[----:B--2---:R-:W-:-:S04]  /*4110*/  IMAD.U32 R5, R104, 0x10000, RZ ;  /* 0x0001000068057824 */ /* 0x004fc800078e00ff */
[----:B------:R-:W-:-:S04]  /*4120*/  FMUL R5, R5, R90 ;  /* 0x0000005a05057220 */ /* 0x000fc80000400000 */
[----:B------:R-:W-:-:S05]  /*4130*/  FFMA R5, R24, R88, R5 ;  /* 0x0000005818057223 */ /* 0x000fca0000000005 */
[----:B------:R-:W-:-:S05]  /*4140*/  F2FP.BF16.F32.PACK_AB R5, RZ, R5 ;  /* 0x00000005ff05723e */ /* 0x000fca00000010ff */
[----:B------:R0:W-:Y:S01]  /*4150*/  @P4 STG.E.U16 desc[UR36][R14.64], R5 ;  /* 0x000000050e004986 */ /* 0x0001e2000c101524 */
[----:B------:R-:W-:-:S04]  /*4160*/  ISETP.NE.AND P4, PT, R107, RZ, PT ;  /* 0x000000ff6b00720c */ /* 0x000fc80003f85270 */
[----:B------:R-:W-:-:S13]  /*4170*/  ISETP.GT.AND P4, PT, R0, 0x80, P4 ;  /* 0x000000800000780c */ /* 0x000fda0002784270 */
[----:B0-----:R-:W-:Y:S05]  /*4180*/  @!P4 BRA `(.L_x_97) ;  /* 0x000000000004c947 */ /* 0x001fea0003800000 */
[----:B------:R0:W5:Y:S02]  /*4190*/  LDG.E.LTC128B.U16 R104, desc[UR36][R60.64+0x2] ;  /* 0x000002243c687981 */ /* 0x000164000c1e1520 */
.L_x_97:
[----:B------:R-:W-:Y:S05]  /*41a0*/  BSYNC B1 ;  /* 0x0000000000017941 */ /* 0x000fea0003800000 */
.L_x_96:
[----:B-----5:R-:W-:Y:S01]  /*41b0*/  IMAD.U32 R5, R104, 0x10000, RZ ;  /* 0x0001000068057824 */ /* 0x020fe200078e00ff */
[----:B------:R-:W-:Y:S01]  /*41c0*/  ISETP.GT.AND P6, PT, R0, 0x88, P6 ;  /* 0x000000880000780c */ /* 0x000fe200037c4270 */
[----:B------:R-:W-:Y:S02]  /*41d0*/  BSSY B1, `(.L_x_98) ;  /* 0x000000a000017945 */ /* 0x000fe40003800000 */
[----:B------:R-:W-:Y:S01]  /*41e0*/  FMUL R4, R5, R90 ;  /* 0x0000005a05047220 */ /* 0x000fe20000400000 */
[----:B------:R-:W-:-:S03]  /*41f0*/  @P4 IMAD.MOV.U32 R5, RZ, RZ, R15 ;  /* 0x000000ffff054224 */ /* 0x000fc600078e000f */
[----:B------:R-:W-:-:S05]  /*4200*/  FFMA R4, R25, R88, R4 ;  /* 0x0000005819047223 */ /* 0x000fca0000000004 */
[----:B------:R-:W-:-:S04]  /*4210*/  F2FP.BF16.F32.PACK_AB R4, RZ, R4 ;  /* 0x00000004ff04723e */ /* 0x000fc800000010ff */
[----:B-1-34-:R-:W-:Y:S01]  /*4220*/  PRMT R6, R4, 0x7610, R6 ;  /* 0x0000761004067816 */ /* 0x01afe20000000006 */
[----:B------:R-:W-:-:S05]  /*4230*/  @P4 IMAD.MOV.U32 R4, RZ, RZ, R14 ;  /* 0x000000ffff044224 */ /* 0x000fca00078e000e */
[----:B------:R1:W-:Y:S01]  /*4240*/  @P4 STG.E.U16 desc[UR36][R4.64+0x2], R6 ;  /* 0x0000020604004986 */ /* 0x0003e2000c101524 */
[----:B------:R-:W-:Y:S05]  /*4250*/  @!P6 BRA `(.L_x_99) ;  /* 0x000000000004e947 */ /* 0x000fea0003800000 */
[----:B------:R2:W5:Y:S02]  /*4260*/  LDG.E.LTC128B.U16 R104, desc[UR36][R8.64] ;  /* 0x0000002408687981 */ /* 0x000564000c1e1520 */
.L_x_99:
[----:B------:R-:W-:Y:S05]  /*4270*/  BSYNC B1 ;  /* 0x0000000000017941 */ /* 0x000fea0003800000 */
.L_x_98:
[----:B-1---5:R-:W-:Y:S01]  /*4280*/  IMAD.U32 R5, R104, 0x10000, RZ ;  /* 0x0001000068057824 */ /* 0x022fe200078e00ff */
[----:B------:R-:W-:Y:S01]  /*4290*/  ISETP.NE.AND P4, PT, R107, RZ, PT ;  /* 0x000000ff6b00720c */ /* 0x000fe20003f85270 */
[----:B------:R-:W-:Y:S02]  /*42a0*/  BSSY B1, `(.L_x_100) ;  /* 0x0000008000017945 */ /* 0x000fe40003800000 */
[----:B------:R-:W-:Y:S01]  /*42b0*/  FMUL R5, R5, R90 ;  /* 0x0000005a05057220 */ /* 0x000fe20000400000 */
[----:B------:R-:W-:-:S03]  /*42c0*/  ISETP.GT.AND P4, PT, R0, 0x88, P4 ;  /* 0x000000880000780c */ /* 0x000fc60002784270 */
[----:B------:R-:W-:-:S05]  /*42d0*/  FFMA R5, R26, R88, R5 ;  /* 0x000000581a057223 */ /* 0x000fca0000000005 */
[----:B------:R-:W-:-:S05]  /*42e0*/  F2FP.BF16.F32.PACK_AB R5, RZ, R5 ;  /* 0x00000005ff05723e */ /* 0x000fca00000010ff */
[----:B------:R1:W-:Y:S01]  /*42f0*/  @P6 STG.E.U16 desc[UR36][R20.64], R5 ;  /* 0x0000000514006986 */ /* 0x0003e2000c101524 */
[----:B------:R-:W-:Y:S05]  /*4300*/  @!P4 BRA `(.L_x_101) ;  /* 0x000000000004c947 */ /* 0x000fea0003800000 */
[----:B------:R3:W5:Y:S02]  /*4310*/  LDG.E.LTC128B.U16 R104, desc[UR36][R10.64+0x2] ;  /* 0x000002240a687981 */ /* 0x000764000c1e1520 */
.L_x_101:
[----:B------:R-:W-:Y:S05]  /*4320*/  BSYNC B1 ;  /* 0x0000000000017941 */ /* 0x000fea0003800000 */
.L_x_100:
[----:B-1---5:R-:W-:Y:S01]  /*4330*/  IMAD.U32 R5, R104, 0x10000, RZ ;  /* 0x0001000068057824 */ /* 0x022fe200078e00ff */
[----:B------:R-:W-:Y:S01]  /*4340*/  ISETP.NE.AND P6, PT, R108, RZ, PT ;  /* 0x000000ff6c00720c */ /* 0x000fe20003fc5270 */
[----:B------:R-:W-:Y:S02]  /*4350*/  BSSY B1, `(.L_x_102) ;  /* 0x0000008000017945 */ /* 0x000fe40003800000 */
[----:B------:R-:W-:-:S04]  /*4360*/  FMUL R4, R5, R90 ;  /* 0x0000005a05047220 */ /* 0x000fc80000400000 */
[----:B------:R-:W-:-:S05]  /*4370*/  FFMA R4, R27, R88, R4 ;  /* 0x000000581b047223 */ /* 0x000fca0000000004 */
[----:B------:R-:W-:-:S05]  /*4380*/  F2FP.BF16.F32.PACK_AB R4, RZ, R4 ;  /* 0x00000004ff04723e */ /* 0x000fca00000010ff */
[----:B------:R1:W-:Y:S01]  /*4390*/  @P4 STG.E.U16 desc[UR36][R64.64+0x2], R4 ;  /* 0x0000020440004986 */ /* 0x0003e2000c101524 */
[----:B------:R-:W-:-:S13]  /*43a0*/  ISETP.GT.AND P4, PT, R0, 0x80, P6 ;  /* 0x000000800000780c */ /* 0x000fda0003784270 */
[----:B-1----:R-:W-:Y:S05]  /*43b0*/  @!P4 BRA `(.L_x_103) ;  /* 0x000000000004c947 */ /* 0x002fea0003800000 */
[----:B------:R1:W5:Y:S02]  /*43c0*/  LDG.E.LTC128B.U16 R104, desc[UR36][R60.64+0x10] ;  /* 0x000010243c687981 */ /* 0x000364000c1e1520 */
.L_x_103:
[----:B------:R-:W-:Y:S05]  /*43d0*/  BSYNC B1 ;  /* 0x0000000000017941 */ /* 0x000fea0003800000 */
.L_x_102:
[----:B-----5:R-:W-:Y:S01]  /*43e0*/  IMAD.U32 R5, R104, 0x10000, RZ ;  /* 0x0001000068057824 */ /* 0x020fe200078e00ff */
[----:B------:R-:W-:Y:S01]  /*43f0*/  ISETP.NE.AND P6, PT, R109, RZ, PT ;  /* 0x000000ff6d00720c */ /* 0x000fe20003fc5270 */
        /* <DEDUP_REMOVED lines=8> */
[----:B------:R-:W-:-:S13]  /*4480*/  ISETP.GT.AND P4, PT, R0, 0x80, P6 ;  /* 0x000000800000780c */ /* 0x000fda0003784270 */
[----:B----4-:R-:W-:Y:S05]  /*4490*/  @!P4 BRA `(.L_x_105) ;  /* 0x000000000004c947 */ /* 0x010fea0003800000 */
[----:B------:R4:W5:Y:S02]  /*44a0*/  LDG.E.LTC128B.U16 R104, desc[UR36][R60.64+0x12] ;  /* 0x000012243c687981 */ /* 0x000964000c1e1520 */
.L_x_105:
[----:B------:R-:W-:Y:S05]  /*44b0*/  BSYNC B1 ;  /* 0x0000000000017941 */ /* 0x000fea0003800000 */
.L_x_104:
[----:B-----5:R-:W-:Y:S01]  /*44c0*/  IMAD.U32 R5, R104, 0x10000, RZ ;  /* 0x0001000068057824 */ /* 0x020fe200078e00ff */
[----:B------:R-:W-:Y:S03]  /*44d0*/  BSSY B1, `(.L_x_106) ;  /* 0x000000c000017945 */ /* 0x000fe60003800000 */
[----:B------:R-:W-:Y:S01]  /*44e0*/  FMUL R4, R5, R90 ;  /* 0x0000005a05047220 */ /* 0x000fe20000400000 */
[----:B------:R-:W-:-:S03]  /*44f0*/  @P4 IMAD.MOV.U32 R5, RZ, RZ, R15 ;  /* 0x000000ffff054224 */ /* 0x000fc600078e000f */
[----:B------:R-:W-:-:S05]  /*4500*/  FFMA R4, R29, R88, R4 ;  /* 0x000000581d047223 */ /* 0x000fca0000000004 */
[----:B------:R-:W-:-:S04]  /*4510*/  F2FP.BF16.F32.PACK_AB R4, RZ, R4 ;  /* 0x00000004ff04723e */ /* 0x000fc800000010ff */
[----:B------:R-:W-:Y:S01]  /*4520*/  PRMT R6, R4, 0x7610, R6 ;  /* 0x0000761004067816 */ /* 0x000fe20000000006 */
[----:B------:R-:W-:-:S05]  /*4530*/  @P4 IMAD.MOV.U32 R4, RZ, RZ, R14 ;  /* 0x000000ffff044224 */ /* 0x000fca00078e000e */
[----:B------:R0:W-:Y:S01]  /*4540*/  @P4 STG.E.U16 desc[UR36][R4.64+0x12], R6 ;  /* 0x0000120604004986 */ /* 0x0001e2000c101524 */
[----:B------:R-:W-:-:S04]  /*4550*/  ISETP.NE.AND P4, PT, R108, RZ, PT ;  /* 0x000000ff6c00720c */ /* 0x000fc80003f85270 */
[----:B------:R-:W-:-:S13]  /*4560*/  ISETP.GT.AND P4, PT, R0, 0x88, P4 ;  /* 0x000000880000780c */ /* 0x000fda0002784270 */
[----:B0-----:R-:W-:Y:S05]  /*4570*/  @!P4 BRA `(.L_x_107) ;  /* 0x000000000004c947 */ /* 0x001fea0003800000 */
[----:B------:R0:W5:Y:S02]  /*4580*/  LDG.E.LTC128B.U16 R104, desc[UR36][R10.64+0x10] ;  /* 0x000010240a687981 */ /* 0x000164000c1e1520 */
.L_x_107:
[----:B------:R-:W-:Y:S05]  /*4590*/  BSYNC B1 ;  /* 0x0000000000017941 */ /* 0x000fea0003800000 */
.L_x_106:
        /* <DEDUP_REMOVED lines=9> */
.L_x_109:
[----:B------:R-:W-:Y:S05]  /*4630*/  BSYNC B1 ;  /* 0x0000000000017941 */ /* 0x000fea0003800000 */
.L_x_108:
[----:B-----5:R-:W-:Y:S01]  /*4640*/  IMAD.U32 R5, R104, 0x10000, RZ ;  /* 0x0001000068057824 */ /* 0x020fe200078e00ff */
[----:B------:R-:W-:Y:S01]  /*4650*/  ISETP.NE.AND P6, PT, R105, RZ, PT ;  /* 0x000000ff6900720c */ /* 0x000fe20003fc5270 */
[----:B------:R-:W-:Y:S02]  /*4660*/  BSSY B1, `(.L_x_110) ;  /* 0x000000b000017945 */ /* 0x000fe40003800000 */
[----:B------:R-:W-:Y:S01]  /*4670*/  FMUL R4, R5, R90 ;  /* 0x0000005a05047220 */ /* 0x000fe20000400000 */
[----:B------:R-:W-:-:S03]  /*4680*/  @P4 IMAD.MOV.U32 R5, RZ, RZ, R13 ;  /* 0x000000ffff054224 */ /* 0x000fc600078e000d */
[----:B------:R-:W-:-:S05]  /*4690*/  FFMA R4, R31, R88, R4 ;  /* 0x000000581f047223 */ /* 0x000fca0000000004 */
[----:B------:R-:W-:-:S04]  /*46a0*/  F2FP.BF16.F32.PACK_AB R4, RZ, R4 ;  /* 0x00000004ff04723e */ /* 0x000fc800000010ff */
[----:B------:R-:W-:Y:S01]  /*46b0*/  PRMT R6, R4, 0x7610, R6 ;  /* 0x0000761004067816 */ /* 0x000fe20000000006 */
[----:B------:R-:W-:-:S05]  /*46c0*/  @P4 IMAD.MOV.U32 R4, RZ, RZ, R12 ;  /* 0x000000ffff044224 */ /* 0x000fca00078e000c */
[----:B------:R0:W-:Y:S01]  /*46d0*/  @P4 STG.E.U16 desc[UR36][R4.64+0x12], R6 ;  /* 0x0000120604004986 */ /* 0x0001e2000c101524 */
[----:B------:R-:W-:-:S13]  /*46e0*/  ISETP.GT.AND P4, PT, R0, 0x80, P6 ;  /* 0x000000800000780c */ /* 0x000fda0003784270 */
[----:B0-----:R-:W-:Y:S05]  /*46f0*/  @!P4 BRA `(.L_x_111) ;  /* 0x000000000004c947 */ /* 0x001fea0003800000 */
[----:B------:R0:W5:Y:S02]  /*4700*/  LDG.E.LTC128B.U16 R104, desc[UR36][R60.64+0x20] ;  /* 0x000020243c687981 */ /* 0x000164000c1e1520 */
.L_x_111:
[----:B------:R-:W-:Y:S05]  /*4710*/  BSYNC B1 ;  /* 0x0000000000017941 */ /* 0x000fea0003800000 */
.L_x_110:
        /* <DEDUP_REMOVED lines=13> */
.L_x_113:
[----:B------:R-:W-:Y:S05]  /*47f0*/  BSYNC B1 ;  /* 0x0000000000017941 */ /* 0x000fea0003800000 */
.L_x_112:
        /* <DEDUP_REMOVED lines=13> */
.L_x_115:
[----:B------:R-:W-:Y:S05]  /*48d0*/  BSYNC B1 ;  /* 0x0000000000017941 */ /* 0x000fea0003800000 */
.L_x_114:
[----:B-----5:R-:W-:Y:S01]  /*48e0*/  IMAD.U32 R5, R104, 0x10000, RZ ;  /* 0x0001000068057824 */ /* 0x020fe200078e00ff */
[----:B------:R-:W-:Y:S01]  /*48f0*/  BSSY B1, `(.L_x_116) ;  /* 0x000000b000017945 */ /* 0x000fe20003800000 */
[----:B------:R-:W-:Y:S02]  /*4900*/  @P4 IMAD.MOV.U32 R4, RZ, RZ, R12 ;  /* 0x000000ffff044224 */ /* 0x000fe400078e000c */
        /* <DEDUP_REMOVED lines=9> */
.L_x_117:
[----:B------:R-:W-:Y:S05]  /*49a0*/  BSYNC B1 ;  /* 0x0000000000017941 */ /* 0x000fea0003800000 */
.L_x_116:
        /* <DEDUP_REMOVED lines=13> */
.L_x_119:
[----:B------:R-:W-:Y:S05]  /*4a80*/  BSYNC B1 ;  /* 0x0000000000017941 */ /* 0x000fea0003800000 */
.L_x_118:
        /* <DEDUP_REMOVED lines=13> */
.L_x_121:
[----:B------:R-:W-:Y:S05]  /*4b60*/  BSYNC B1 ;  /* 0x0000000000017941 */ /* 0x000fea0003800000 */
.L_x_120:
        /* <DEDUP_REMOVED lines=13> */
.L_x_123:
[----:B------:R-:W-:Y:S05]  /*4c40*/  BSYNC B1 ;  /* 0x0000000000017941 */ /* 0x000fea0003800000 */
.L_x_122:
        /* <DEDUP_REMOVED lines=12> */
.L_x_125:
[----:B------:R-:W-:Y:S05]  /*4d10*/  BSYNC B1 ;  /* 0x0000000000017941 */ /* 0x000fea0003800000 */
.L_x_124:
        /* <DEDUP_REMOVED lines=13> */
.L_x_127:
[----:B------:R-:W-:Y:S05]  /*4df0*/  BSYNC B1 ;  /* 0x0000000000017941 */ /* 0x000fea0003800000 */
.L_x_126:
        /* <DEDUP_REMOVED lines=13> */
.L_x_129:
[----:B------:R-:W-:Y:S05]  /*4ed0*/  BSYNC B1 ;  /* 0x0000000000017941 */ /* 0x000fea0003800000 */
.L_x_128:
        /* <DEDUP_REMOVED lines=13> */
.L_x_131:
[----:B------:R-:W-:Y:S05]  /*4fb0*/  BSYNC B1 ;  /* 0x0000000000017941 */ /* 0x000fea0003800000 */
.L_x_130:
        /* <DEDUP_REMOVED lines=12> */
.L_x_133:
[----:B------:R-:W-:Y:S05]  /*5080*/  BSYNC B1 ;  /* 0x0000000000017941 */ /* 0x000fea0003800000 */
.L_x_132:
        /* <DEDUP_REMOVED lines=13> */
.L_x_135:
[----:B------:R-:W-:Y:S05]  /*5160*/  BSYNC B1 ;  /* 0x0000000000017941 */ /* 0x000fea0003800000 */
.L_x_134:
        /* <DEDUP_REMOVED lines=12> */
.L_x_137:
[----:B------:R-:W-:Y:S05]  /*5230*/  BSYNC B1 ;  /* 0x0000000000017941 */ /* 0x000fea0003800000 */
.L_x_136:
        /* <DEDUP_REMOVED lines=12> */
.L_x_139:
[----:B------:R-:W-:Y:S05]  /*5300*/  BSYNC B1 ;  /* 0x0000000000017941 */ /* 0x000fea0003800000 */
.L_x_138:
[----:B-----5:R-:W-:Y:S01]  /*5310*/  IMAD.U32 R5, R104, 0x10000, RZ ;  /* 0x0001000068057824 */ /* 0x020fe200078e00ff */
[----:B------:R-:W-:Y:S01]  /*5320*/  ISETP.GT.AND P5, PT, R0, 0x88, P5 ;  /* 0x000000880000780c */ /* 0x000fe20002fa4270 */
        /* <DEDUP_REMOVED lines=8> */
[----:B------:R-:W-:Y:S05]  /*53b0*/  @!P5 BRA `(.L_x_141) ;  /* 0x000000000004d947 */ /* 0x000fea0003800000 */
[----:B------:R0:W5:Y:S02]  /*53c0*/  LDG.E.LTC128B.U16 R104, desc[UR36][R10.64+0x52] ;  /* 0x000052240a687981 */ /* 0x000164000c1e1520 */
.L_x_141:
[----:B------:R-:W-:Y:S05]  /*53d0*/  BSYNC B1 ;  /* 0x0000000000017941 */ /* 0x000fea0003800000 */
.L_x_140:
[----:B0----5:R-:W-:Y:S01]  /*53e0*/  IMAD.U32 R5, R104, 0x10000, RZ ;  /* 0x0001000068057824 */ /* 0x021fe200078e00ff */
[----:B------:R-:W-:Y:S01]  /*53f0*/  ISETP.GT.AND P4, PT, R0, 0x80, P3 ;  /* 0x000000800000780c */ /* 0x000fe20001f84270 */
        /* <DEDUP_REMOVED lines=8> */
[----:B------:R-:W-:Y:S05]  /*5480*/  @!P4 BRA `(.L_x_143) ;  /* 0x000000000004c947 */ /* 0x000fea0003800000 */
[----:B------:R0:W5:Y:S02]  /*5490*/  LDG.E.LTC128B.U16 R104, desc[UR36][R60.64+0x60] ;  /* 0x000060243c687981 */ /* 0x000164000c1e1520 */
.L_x_143:
[----:B------:R-:W-:Y:S05]  /*54a0*/  BSYNC B1 ;  /* 0x0000000000017941 */ /* 0x000fea0003800000 */
.L_x_142:
[----:B0----5:R-:W-:Y:S01]  /*54b0*/  IMAD.U32 R5, R104, 0x10000, RZ ;  /* 0x0001000068057824 */ /* 0x021fe200078e00ff */
        /* <DEDUP_REMOVED lines=11> */
.L_x_145:
[----:B------:R-:W-:Y:S05]  /*5570*/  BSYNC B1 ;  /* 0x0000000000017941 */ /* 0x000fea0003800000 */
.L_x_144:
        /* <DEDUP_REMOVED lines=12> */
.L_x_147:
[----:B------:R-:W-:Y:S05]  /*5640*/  BSYNC B1 ;  /* 0x0000000000017941 */ /* 0x000fea0003800000 */
.L_x_146:
        /* <DEDUP_REMOVED lines=12> */
.L_x_149:
[----:B------:R-:W-:Y:S05]  /*5710*/  BSYNC B1 ;  /* 0x0000000000017941 */ /* 0x000fea0003800000 */
.L_x_148:
        /* <DEDUP_REMOVED lines=12> */
.L_x_151:
[----:B------:R-:W-:Y:S05]  /*57e0*/  BSYNC B1 ;  /* 0x0000000000017941 */ /* 0x000fea0003800000 */
.L_x_150:
        /* <DEDUP_REMOVED lines=12> */
.L_x_153:
[----:B------:R-:W-:Y:S05]  /*58b0*/  BSYNC B1 ;  /* 0x0000000000017941 */ /* 0x000fea0003800000 */
.L_x_152:
        /* <DEDUP_REMOVED lines=9> */
.L_x_155:
[----:B------:R-:W-:Y:S05]  /*5950*/  BSYNC B1 ;  /* 0x0000000000017941 */ /* 0x000fea0003800000 */
.L_x_154:
[----:B-----5:R-:W-:Y:S01]  /*5960*/  IMAD.U32 R5, R104, 0x10000, RZ ;  /* 0x0001000068057824 */ /* 0x020fe200078e00ff */
[----:B------:R-:W-:Y:S01]  /*5970*/  ISETP.GT.AND P0, PT, R0, 0x88, P0 ;  /* 0x000000880000780c */ /* 0x000fe20000704270 */
[----:B0-----:R-:W-:Y:S01]  /*5980*/  @P1 IMAD.MOV.U32 R4, RZ, RZ, R12 ;  /* 0x000000ffff041224 */ /* 0x001fe200078e000c */
        /* <DEDUP_REMOVED lines=9> */
.L_x_157:
[----:B------:R-:W-:Y:S05]  /*5a20*/  BSYNC B1 ;  /* 0x0000000000017941 */ /* 0x000fea0003800000 */
.L_x_156:
[----:B------:R-:W-:Y:S05]  /*5a30*/  @!P0 BRA `(.L_x_158) ;  /* 0x0000001400f08947 */ /* 0x000fea0003800000 */
[----:B0----5:R-:W-:-:S04]  /*5a40*/  IMAD.U32 R5, R104, 0x10000, RZ ;  /* 0x0001000068057824 */ /* 0x021fc800078e00ff */
[----:B------:R-:W-:-:S04]  /*5a50*/  FMUL R0, R5, R90 ;  /* 0x0000005a05007220 */ /* 0x000fc80000400000 */
[----:B------:R-:W-:-:S05]  /*5a60*/  FFMA R0, R55, R88, R0 ;  /* 0x0000005837007223 */ /* 0x000fca0000000000 */
[----:B------:R-:W-:-:S05]  /*5a70*/  F2FP.BF16.F32.PACK_AB R0, RZ, R0 ;  /* 0x00000000ff00723e */ /* 0x000fca00000010ff */
[----:B------:R0:W-:Y:S01]  /*5a80*/  STG.E.U16 desc[UR36][R12.64+0x72], R0 ;  /* 0x000072000c007986 */ /* 0x0001e2000c101524 */
[----:B------:R-:W-:Y:S05]  /*5a90*/  BRA `(.L_x_158) ;  /* 0x0000001400d87947 */ /* 0x000fea0003800000 */
.L_x_35:
[----:B------:R-:W-:Y:S01]  /*5aa0*/  ULDC.64 UR4, c[0x0][0x5c0] ;  /* 0x0001700000047ab9 */ /* 0x000fe20000000a00 */
[----:B------:R-:W-:Y:S01]  /*5ab0*/  ISETP.GT.AND P3, PT, R4, 0x1, PT ;  /* 0x000000010400780c */ /* 0x000fe20003f64270 */
[-C--:B------:R-:W-:Y:S01]  /*5ac0*/  FMUL R56, R56, R88.reuse ;  /* 0x0000005838387220 */ /* 0x080fe20000400000 */
[----:B------:R-:W-:Y:S01]  /*5ad0*/  LEA R14, P1, R104, UR4, 0x1 ;  /* 0x00000004680e7c11 */ /* 0x000fe2000f8208ff */
[-C--:B------:R-:W-:Y:S01]  /*5ae0*/  FMUL R57, R57, R88.reuse ;  /* 0x0000005839397220 */ /* 0x080fe20000400000 */
[----:B------:R-:W-:Y:S01]  /*5af0*/  IMAD.SHL.U32 R7, R12, 0x10, RZ ;  /* 0x000000100c077824 */ /* 0x000fe200078e00ff */
[----:B------:R-:W-:Y:S01]  /*5b00*/  ISETP.GT.AND P2, PT, R0, 0x8, P6 ;  /* 0x000000080000780c */ /* 0x000fe20003744270 */
[-C--:B------:R-:W-:Y:S01]  /*5b10*/  FMUL R58, R58, R88.reuse ;  /* 0x000000583a3a7220 */ /* 0x080fe20000400000 */
[----:B------:R-:W-:Y:S01]  /*5b20*/  LEA.HI.X R15, R104, UR5, R95, 0x1, P1 ;  /* 0x00000005680f7c11 */ /* 0x000fe200088f0c5f */
[----:B------:R-:W-:Y:S01]  /*5b30*/  IMAD.SHL.U32 R89, R12, 0x100, RZ ;  /* 0x000001000c597824 */ /* 0x000fe200078e00ff */
[----:B------:R-:W-:Y:S01]  /*5b40*/  ISETP.GT.AND P1, PT, R0, RZ, P3 ;  /* 0x000000ff0000720c */ /* 0x000fe20001f24270 */
[----:B------:R-:W-:Y:S01]  /*5b50*/  FMUL R59, R59, R88 ;  /* 0x000000583b3b7220 */ /* 0x000fe20000400000 */
[----:B------:R-:W-:Y:S01]  /*5b60*/  F2FP.BF16.F32.PACK_AB R56, RZ, R56 ;  /* 0x00000038ff38723e */ /* 0x000fe200000010ff */
[-C--:B------:R-:W-:Y:S01]  /*5b70*/  FMUL R60, R60, R88.reuse ;  /* 0x000000583c3c7220 */ /* 0x080fe20000400000 */
[----:B------:R-:W-:Y:S01]  /*5b80*/  F2FP.BF16.F32.PACK_AB R57, RZ, R57 ;  /* 0x00000039ff39723e */ /* 0x000fe200000010ff */
[-C--:B------:R-:W-:Y:S01]  /*5b90*/  FMUL R61, R61, R88.reuse ;  /* 0x000000583d3d7220 */ /* 0x080fe20000400000 */
[----:B------:R-:W-:Y:S01]  /*5ba0*/  SHF.L.U64.HI R5, R12, 0x4, R13 ;  /* 0x000000040c057819 */ /* 0x000fe2000001020d */
[----:B------:R-:W-:Y:S01]  /*5bb0*/  @P0 STG.E.U16 desc[UR36][R14.64], R56 ;  /* 0x000000380e000986 */ /* 0x000fe2000c101524 */
[----:B------:R-:W-:Y:S01]  /*5bc0*/  PRMT R9, R57, 0x7610, R9 ;  /* 0x0000761039097816 */ /* 0x000fe20000000009 */
[----:B------:R-:W-:Y:S01]  /*5bd0*/  FMUL R63, R63, R88 ;  /* 0x000000583f3f7220 */ /* 0x000fe20000400000 */
[----:B------:R-:W-:Y:S01]  /*5be0*/  IADD3 R8, P0, R7, R14, RZ ;  /* 0x0000000e07087210 */ /* 0x000fe20007f1e0ff */
[----:B------:R-:W-:Y:S01]  /*5bf0*/  FMUL R62, R62, R88 ;  /* 0x000000583e3e7220 */ /* 0x000fe20000400000 */
[----:B------:R-:W-:Y:S01]  /*5c00*/  F2FP.BF16.F32.PACK_AB R58, RZ, R58 ;  /* 0x0000003aff3a723e */ /* 0x000fe200000010ff */
[--C-:B------:R-:W-:Y:S01]  /*5c10*/  @P1 IMAD.MOV.U32 R10, RZ, RZ, R14.reuse ;  /* 0x000000ffff0a1224 */ /* 0x100fe200078e000e */
[----:B------:R-:W-:Y:S01]  /*5c20*/  SHF.L.U64.HI R57, R12, 0x8, R13 ;  /* 0x000000080c397819 */ /* 0x000fe2000001020d */
[--C-:B------:R-:W-:Y:S01]  /*5c30*/  @P1 IMAD.MOV.U32 R11, RZ, RZ, R15.reuse ;  /* 0x000000ffff0b1224 */ /* 0x100fe200078e000f */
[----:B------:R-:W-:Y:S01]  /*5c40*/  ISETP.GT.AND P4, PT, R4, 0x8, PT ;  /* 0x000000080400780c */ /* 0x000fe20003f84270 */
[-C--:B------:R-:W-:Y:S01]  /*5c50*/  FMUL R64, R64, R88.reuse ;  /* 0x0000005840407220 */ /* 0x080fe20000400000 */
[----:B------:R-:W-:Y:S01]  /*5c60*/  F2FP.BF16.F32.PACK_AB R59, RZ, R59 ;  /* 0x0000003bff3b723e */ /* 0x000fe200000010ff */
[----:B------:R-:W-:Y:S01]  /*5c70*/  FMUL R65, R65, R88 ;  /* 0x0000005841417220 */ /* 0x000fe20000400000 */
[----:B------:R0:W-:Y:S01]  /*5c80*/  @P1 STG.E.U16 desc[UR36][R10.64+0x2], R9 ;  /* 0x000002090a001986 */ /* 0x0001e2000c101524 */
[----:B------:R-:W-:Y:S01]  /*5c90*/  F2FP.BF16.F32.PACK_AB R60, RZ, R60 ;  /* 0x0000003cff3c723e */ /* 0x000fe200000010ff */
[-C--:B------:R-:W-:Y:S01]  /*5ca0*/  FMUL R66, R66, R88.reuse ;  /* 0x0000005842427220 */ /* 0x080fe20000400000 */
[----:B------:R-:W-:Y:S01]  /*5cb0*/  F2FP.BF16.F32.PACK_AB R61, RZ, R61 ;  /* 0x0000003dff3d723e */ /* 0x000fe200000010ff */
[-C--:B------:R-:W-:Y:S01]  /*5cc0*/  FMUL R67, R67, R88.reuse ;  /* 0x0000005843437220 */ /* 0x080fe20000400000 */
[----:B------:R-:W-:Y:S01]  /*5cd0*/  F2FP.BF16.F32.PACK_AB R63, RZ, R63 ;  /* 0x0000003fff3f723e */ /* 0x000fe200000010ff */
[----:B------:R-:W-:Y:S01]  /*5ce0*/  FMUL R68, R68, R88 ;  /* 0x0000005844447220 */ /* 0x000fe20000400000 */
[----:B------:R-:W-:Y:S01]  /*5cf0*/  F2FP.BF16.F32.PACK_AB R62, RZ, R62 ;  /* 0x0000003eff3e723e */ /* 0x000fe200000010ff */
[----:B------:R-:W-:Y:S01]  /*5d00*/  FMUL R69, R69, R88 ;  /* 0x0000005845457220 */ /* 0x000fe20000400000 */
[----:B------:R-:W-:Y:S01]  /*5d10*/  F2FP.BF16.F32.PACK_AB R64, RZ, R64 ;  /* 0x00000040ff40723e */ /* 0x000fe200000010ff */
[-C--:B------:R-:W-:Y:S01]  /*5d20*/  FMUL R70, R70, R88.reuse ;  /* 0x0000005846467220 */ /* 0x080fe20000400000 */
[----:B------:R-:W-:Y:S01]  /*5d30*/  F2FP.BF16.F32.PACK_AB R65, RZ, R65 ;  /* 0x00000041ff41723e */ /* 0x000fe200000010ff */
[----:B0-----:R-:W-:Y:S01]  /*5d40*/  IMAD.X R9, R5, 0x1, R15, P0 ;  /* 0x0000000105097824 */ /* 0x001fe200000e060f */
[----:B------:R-:W-:Y:S01]  /*5d50*/  ISETP.GT.AND P0, PT, R0, 0x8, P3 ;  /* 0x000000080000780c */ /* 0x000fe20001f04270 */
[-C--:B------:R-:W-:Y:S01]  /*5d60*/  FMUL R71, R71, R88.reuse ;  /* 0x0000005847477220 */ /* 0x080fe20000400000 */
[----:B------:R-:W-:Y:S01]  /*5d70*/  ISETP.GT.AND P3, PT, R4, 0x9, PT ;  /* 0x000000090400780c */ /* 0x000fe20003f64270 */
[----:B------:R-:W-:Y:S01]  /*5d80*/  FMUL R72, R72, R88 ;  /* 0x0000005848487220 */ /* 0x000fe20000400000 */
[----:B------:R-:W-:Y:S01]  /*5d90*/  @P2 STG.E.U16 desc[UR36][R8.64], R58 ;  /* 0x0000003a08002986 */ /* 0x000fe2000c101524 */
[----:B------:R-:W-:Y:S01]  /*5da0*/  IADD3 R6, P1, P2, R89, R14, R7 ;  /* 0x0000000e59067210 */ /* 0x000fe20007a3e007 */
[----:B------:R-:W-:Y:S01]  /*5db0*/  FMUL R73, R73, R88 ;  /* 0x0000005849497220 */ /* 0x000fe20000400000 */
[----:B------:R-:W-:Y:S01]  /*5dc0*/  F2FP.BF16.F32.PACK_AB R66, RZ, R66 ;  /* 0x00000042ff42723e */ /* 0x000fe200000010ff */
[-C--:B------:R-:W-:Y:S01]  /*5dd0*/  FMUL R74, R74, R88.reuse ;  /* 0x000000584a4a7220 */ /* 0x080fe20000400000 */
[----:B------:R-:W-:Y:S01]  /*5de0*/  IADD3.X R7, R57, R15, R5, P1, P2 ;  /* 0x0000000f39077210 */ /* 0x000fe20000fe4405 */
[-C--:B------:R-:W-:Y:S01]  /*5df0*/  FMUL R75, R75, R88.reuse ;  /* 0x000000584b4b7220 */ /* 0x080fe20000400000 */
[----:B------:R-:W-:Y:S01]  /*5e00*/  ISETP.GT.AND P1, PT, R0, RZ, P4 ;  /* 0x000000ff0000720c */ /* 0x000fe20002724270 */
[-C--:B------:R-:W-:Y:S01]  /*5e10*/  FMUL R76, R76, R88.reuse ;  /* 0x000000584c4c7220 */ /* 0x080fe20000400000 */
[----:B------:R-:W-:Y:S01]  /*5e20*/  @P0 STG.E.U16 desc[UR36][R8.64+0x2], R59 ;  /* 0x0000023b08000986 */ /* 0x000fe2000c101524 */
[----:B------:R-:W-:Y:S01]  /*5e30*/  ISETP.GT.AND P0, PT, R0, RZ, P3 ;  /* 0x000000ff0000720c */ /* 0x000fe20001f04270 */
[-C--:B------:R-:W-:Y:S01]  /*5e40*/  FMUL R77, R77, R88.reuse ;  /* 0x000000584d4d7220 */ /* 0x080fe20000400000 */
[----:B------:R-:W-:Y:S01]  /*5e50*/  ISETP.GT.AND P2, PT, R4, 0x11, PT ;  /* 0x000000110400780c */ /* 0x000fe20003f44270 */
[-C--:B------:R-:W-:Y:S01]  /*5e60*/  FMUL R78, R78, R88.reuse ;  /* 0x000000584e4e7220 */ /* 0x080fe20000400000 */
[----:B------:R-:W-:Y:S01]  /*5e70*/  F2FP.BF16.F32.PACK_AB R67, RZ, R67 ;  /* 0x00000043ff43723e */ /* 0x000fe200000010ff */
[----:B------:R-:W-:Y:S01]  /*5e80*/  FMUL R79, R79, R88 ;  /* 0x000000584f4f7220 */ /* 0x000fe20000400000 */
[----:B------:R-:W-:Y:S01]  /*5e90*/  F2FP.BF16.F32.PACK_AB R68, RZ, R68 ;  /* 0x00000044ff44723e */ /* 0x000fe200000010ff */
[-C--:B------:R-:W-:Y:S01]  /*5ea0*/  FMUL R80, R80, R88.reuse ;  /* 0x0000005850507220 */ /* 0x080fe20000400000 */
[----:B------:R-:W-:Y:S01]  /*5eb0*/  F2FP.BF16.F32.PACK_AB R69, RZ, R69 ;  /* 0x00000045ff45723e */ /* 0x000fe200000010ff */
[----:B------:R-:W-:Y:S01]  /*5ec0*/  FMUL R81, R81, R88 ;  /* 0x0000005851517220 */ /* 0x000fe20000400000 */
[--C-:B------:R-:W-:Y:S01]  /*5ed0*/  @P1 IMAD.MOV.U32 R10, RZ, RZ, R14.reuse ;  /* 0x000000ffff0a1224 */ /* 0x100fe200078e000e */
[----:B------:R-:W-:Y:S01]  /*5ee0*/  F2FP.BF16.F32.PACK_AB R70, RZ, R70 ;  /* 0x00000046ff46723e */ /* 0x000fe200000010ff */
[--C-:B------:R-:W-:Y:S01]  /*5ef0*/  @P1 IMAD.MOV.U32 R11, RZ, RZ, R15.reuse ;  /* 0x000000ffff0b1224 */ /* 0x100fe200078e000f */
[----:B------:R-:W-:Y:S01]  /*5f00*/  F2FP.BF16.F32.PACK_AB R71, RZ, R71 ;  /* 0x00000047ff47723e */ /* 0x000fe200000010ff */
[----:B------:R-:W-:Y:S01]  /*5f10*/  FMUL R82, R82, R88 ;  /* 0x0000005852527220 */ /* 0x000fe20000400000 */
[----:B------:R-:W-:Y:S01]  /*5f20*/  F2FP.BF16.F32.PACK_AB R72, RZ, R72 ;  /* 0x00000048ff48723e */ /* 0x000fe200000010ff */
[-C--:B------:R-:W-:Y:S01]  /*5f30*/  FMUL R83, R83, R88.reuse ;  /* 0x0000005853537220 */ /* 0x080fe20000400000 */
[----:B------:R0:W-:Y:S01]  /*5f40*/  @P1 STG.E.U16 desc[UR36][R10.64+0x10], R60 ;  /* 0x0000103c0a001986 */ /* 0x0001e2000c101524 */
[----:B------:R-:W-:Y:S01]  /*5f50*/  ISETP.GT.AND P1, PT, R0, 0x8, P4 ;  /* 0x000000080000780c */ /* 0x000fe20002724270 */
[-C--:B------:R-:W-:Y:S01]  /*5f60*/  FMUL R84, R84, R88.reuse ;  /* 0x0000005854547220 */ /* 0x080fe20000400000 */
[----:B------:R-:W-:Y:S01]  /*5f70*/  F2FP.BF16.F32.PACK_AB R73, RZ, R73 ;  /* 0x00000049ff49723e */ /* 0x000fe200000010ff */
[----:B------:R-:W-:Y:S01]  /*5f80*/  FMUL R85, R85, R88 ;  /* 0x0000005855557220 */ /* 0x000fe20000400000 */
[----:B------:R-:W-:Y:S01]  /*5f90*/  F2FP.BF16.F32.PACK_AB R74, RZ, R74 ;  /* 0x0000004aff4a723e */ /* 0x000fe200000010ff */
[-C--:B------:R-:W-:Y:S01]  /*5fa0*/  FMUL R86, R86, R88.reuse ;  /* 0x0000005856567220 */ /* 0x080fe20000400000 */
[----:B------:R-:W-:Y:S01]  /*5fb0*/  F2FP.BF16.F32.PACK_AB R75, RZ, R75 ;  /* 0x0000004bff4b723e */ /* 0x000fe200000010ff */
[-C--:B------:R-:W-:Y:S01]  /*5fc0*/  FMUL R87, R87, R88.reuse ;  /* 0x0000005857577220 */ /* 0x080fe20000400000 */
[----:B------:R-:W-:Y:S01]  /*5fd0*/  ISETP.GT.AND P5, PT, R4, 0x28, PT ;  /* 0x000000280400780c */ /* 0x000fe20003fa4270 */
[----:B------:R-:W-:Y:S01]  /*5fe0*/  FMUL R24, R24, R88 ;  /* 0x0000005818187220 */ /* 0x000fe20000400000 */
[----:B------:R-:W-:Y:S01]  /*5ff0*/  F2FP.BF16.F32.PACK_AB R76, RZ, R76 ;  /* 0x0000004cff4c723e */ /* 0x000fe200000010ff */
[--C-:B0-----:R-:W-:Y:S01]  /*6000*/  @P0 IMAD.MOV.U32 R10, RZ, RZ, R14.reuse ;  /* 0x000000ffff0a0224 */ /* 0x101fe200078e000e */
[----:B------:R-:W-:Y:S01]  /*6010*/  ISETP.GT.AND P4, PT, R4, 0x29, PT ;  /* 0x000000290400780c */ /* 0x000fe20003f84270 */
        /* <DEDUP_REMOVED lines=8> */
[C---:B------:R-:W-:Y:S01]  /*60a0*/  ISETP.GT.AND P3, PT, R4.reuse, 0x10, PT ;  /* 0x000000100400780c */ /* 0x040fe20003f64270 */
[----:B------:R-:W-:Y:S01]  /*60b0*/  @P1 STG.E.U16 desc[UR36][R8.64+0x10], R62 ;  /* 0x0000103e08001986 */ /* 0x000fe2000c101524 */
        /* <DEDUP_REMOVED lines=8> */
[----:B------:R-:W-:Y:S01]  /*6140*/  F2FP.BF16.F32.PACK_AB R82, RZ, R82 ;  /* 0x00000052ff52723e */ /* 0x000fe200000010ff */
[----:B------:R-:W-:Y:S01]  /*6150*/  @P0 STG.E.U16 desc[UR36][R8.64+0x12], R63 ;  /* 0x0000123f08000986 */ /* 0x000fe2000c101524 */
[----:B------:R-:W-:Y:S01]  /*6160*/  ISETP.GT.AND P0, PT, R0, RZ, P3 ;  /* 0x000000ff0000720c */ /* 0x000fe20001f04270 */
[-C--:B------:R-:W-:Y:S01]  /*6170*/  FMUL R32, R32, R88.reuse ;  /* 0x0000005820207220 */ /* 0x080fe20000400000 */
[----:B------:R-:W-:Y:S01]  /*6180*/  F2FP.BF16.F32.PACK_AB R83, RZ, R83 ;  /* 0x00000053ff53723e */ /* 0x000fe200000010ff */
[----:B------:R-:W-:Y:S01]  /*6190*/  FMUL R33, R33, R88 ;  /* 0x0000005821217220 */ /* 0x000fe20000400000 */
[----:B------:R-:W-:Y:S01]  /*61a0*/  F2FP.BF16.F32.PACK_AB R84, RZ, R84 ;  /* 0x00000054ff54723e */ /* 0x000fe200000010ff */
[-C--:B------:R-:W-:Y:S01]  /*61b0*/  FMUL R34, R34, R88.reuse ;  /* 0x0000005822227220 */ /* 0x080fe20000400000 */
[----:B------:R-:W-:Y:S01]  /*61c0*/  P2R R5, PR, RZ, 0x20 ;  /* 0x00000020ff057803 */ /* 0x000fe20000000000 */
[-C--:B------:R-:W-:Y:S01]  /*61d0*/  FMUL R35, R35, R88.reuse ;  /* 0x0000005823237220 */ /* 0x080fe20000400000 */
[----:B------:R-:W-:Y:S01]  /*61e0*/  F2FP.BF16.F32.PACK_AB R85, RZ, R85 ;  /* 0x00000055ff55723e */ /* 0x000fe200000010ff */
[----:B------:R-:W-:Y:S01]  /*61f0*/  FMUL R36, R36, R88 ;  /* 0x0000005824247220 */ /* 0x000fe20000400000 */
[----:B------:R-:W-:Y:S01]  /*6200*/  F2FP.BF16.F32.PACK_AB R86, RZ, R86 ;  /* 0x00000056ff56723e */ /* 0x000fe200000010ff */
[----:B------:R-:W-:Y:S01]  /*6210*/  FMUL R37, R37, R88 ;  /* 0x0000005825257220 */ /* 0x000fe20000400000 */
[----:B------:R-:W-:Y:S01]  /*6220*/  F2FP.BF16.F32.PACK_AB R87, RZ, R87 ;  /* 0x00000057ff57723e */ /* 0x000fe200000010ff */
[--C-:B0-----:R-:W-:Y:S01]  /*6230*/  @P0 IMAD.MOV.U32 R10, RZ, RZ, R14.reuse ;  /* 0x000000ffff0a0224 */ /* 0x101fe200078e000e */
[----:B------:R-:W-:Y:S01]  /*6240*/  F2FP.BF16.F32.PACK_AB R24, RZ, R24 ;  /* 0x00000018ff18723e */ /* 0x000fe200000010ff */
[--C-:B------:R-:W-:Y:S01]  /*6250*/  @P0 IMAD.MOV.U32 R11, RZ, RZ, R15.reuse ;  /* 0x000000ffff0b0224 */ /* 0x100fe200078e000f */
[----:B------:R-:W-:Y:S01]  /*6260*/  F2FP.BF16.F32.PACK_AB R25, RZ, R25 ;  /* 0x00000019ff19723e */ /* 0x000fe200000010ff */
[----:B------:R-:W-:Y:S01]  /*6270*/  FMUL R38, R38, R88 ;  /* 0x0000005826267220 */ /* 0x000fe20000400000 */
[----:B------:R-:W-:Y:S01]  /*6280*/  F2FP.BF16.F32.PACK_AB R26, RZ, R26 ;  /* 0x0000001aff1a723e */ /* 0x000fe200000010ff */
[-C--:B------:R-:W-:Y:S01]  /*6290*/  FMUL R39, R39, R88.reuse ;  /* 0x0000005827277220 */ /* 0x080fe20000400000 */
[----:B------:R0:W-:Y:S01]  /*62a0*/  @P0 STG.E.U16 desc[UR36][R10.64+0x20], R64 ;  /* 0x000020400a000986 */ /* 0x0001e2000c101524 */
[----:B------:R-:W-:Y:S01]  /*62b0*/  ISETP.GT.AND P0, PT, R0, RZ, P2 ;  /* 0x000000ff0000720c */ /* 0x000fe20001704270 */
        /* <DEDUP_REMOVED lines=12> */
[----:B0-----:R-:W-:Y:S01]  /*6380*/  @P0 IMAD.MOV.U32 R10, RZ, RZ, R14 ;  /* 0x000000ffff0a0224 */ /* 0x001fe200078e000e */
[----:B------:R-:W-:Y:S01]  /*6390*/  F2FP.BF16.F32.PACK_AB R33, RZ, R33 ;  /* 0x00000021ff21723e */ /* 0x000fe200000010ff */
[----:B------:R-:W-:Y:S01]  /*63a0*/  @P0 IMAD.MOV.U32 R11, RZ, RZ, R15 ;  /* 0x000000ffff0b0224 */ /* 0x000fe200078e000f */
[----:B------:R-:W-:Y:S01]  /*63b0*/  F2FP.BF16.F32.PACK_AB R34, RZ, R34 ;  /* 0x00000022ff22723e */ /* 0x000fe200000010ff */
[-C--:B------:R-:W-:Y:S01]  /*63c0*/  FMUL R46, R46, R88.reuse ;  /* 0x000000582e2e7220 */ /* 0x080fe20000400000 */
[----:B------:R-:W-:Y:S01]  /*63d0*/  F2FP.BF16.F32.PACK_AB R35, RZ, R35 ;  /* 0x00000023ff23723e */ /* 0x000fe200000010ff */
[-C--:B------:R-:W-:Y:S01]  /*63e0*/  FMUL R47, R47, R88.reuse ;  /* 0x000000582f2f7220 */ /* 0x080fe20000400000 */
[----:B------:R0:W-:Y:S01]  /*63f0*/  @P0 STG.E.U16 desc[UR36][R10.64+0x22], R65 ;  /* 0x000022410a000986 */ /* 0x0001e2000c101524 */
[----:B------:R-:W-:Y:S01]  /*6400*/  ISETP.GT.AND P0, PT, R0, 0x8, P3 ;  /* 0x000000080000780c */ /* 0x000fe20001f04270 */
[-C--:B------:R-:W-:Y:S01]  /*6410*/  FMUL R48, R48, R88.reuse ;  /* 0x0000005830307220 */ /* 0x080fe20000400000 */
[----:B------:R-:W-:Y:S01]  /*6420*/  ISETP.GT.AND P3, PT, R4, 0x30, PT ;  /* 0x000000300400780c */ /* 0x000fe20003f64270 */
        /* <DEDUP_REMOVED lines=11> */
[----:B------:R-:W-:Y:S01]  /*64e0*/  ISETP.GT.AND P0, PT, R0, 0x8, P2 ;  /* 0x000000080000780c */ /* 0x000fe20001704270 */
[-C--:B------:R-:W-:Y:S01]  /*64f0*/  FMUL R54, R54, R88.reuse ;  /* 0x0000005836367220 */ /* 0x080fe20000400000 */
[----:B------:R-:W-:Y:S01]  /*6500*/  ISETP.GT.AND P2, PT, R4, 0x18, PT ;  /* 0x000000180400780c */ /* 0x000fe20003f44270 */
[----:B------:R-:W-:Y:S01]  /*6510*/  FMUL R55, R55, R88 ;  /* 0x0000005837377220 */ /* 0x000fe20000400000 */
[----:B------:R-:W-:-:S02]  /*6520*/  F2FP.BF16.F32.PACK_AB R41, RZ, R41 ;  /* 0x00000029ff29723e */ /* 0x000fc400000010ff */
[----:B------:R-:W-:Y:S02]  /*6530*/  F2FP.BF16.F32.PACK_AB R42, RZ, R42 ;  /* 0x0000002aff2a723e */ /* 0x000fe400000010ff */
[----:B------:R-:W-:Y:S02]  /*6540*/  F2FP.BF16.F32.PACK_AB R43, RZ, R43 ;  /* 0x0000002bff2b723e */ /* 0x000fe400000010ff */
[----:B------:R-:W-:Y:S02]  /*6550*/  F2FP.BF16.F32.PACK_AB R44, RZ, R44 ;  /* 0x0000002cff2c723e */ /* 0x000fe400000010ff */
[----:B------:R-:W-:Y:S01]  /*6560*/  F2FP.BF16.F32.PACK_AB R45, RZ, R45 ;  /* 0x0000002dff2d723e */ /* 0x000fe200000010ff */
[----:B------:R-:W-:Y:S01]  /*6570*/  @P0 STG.E.U16 desc[UR36][R8.64+0x22], R67 ;  /* 0x0000224308000986 */ /* 0x000fe2000c101524 */
[----:B------:R-:W-:Y:S02]  /*6580*/  ISETP.GT.AND P0, PT, R0, RZ, P2 ;  /* 0x000000ff0000720c */ /* 0x000fe40001704270 */
[----:B------:R-:W-:-:S02]  /*6590*/  F2FP.BF16.F32.PACK_AB R46, RZ, R46 ;  /* 0x0000002eff2e723e */ /* 0x000fc400000010ff */
[----:B------:R-:W-:Y:S02]  /*65a0*/  F2FP.BF16.F32.PACK_AB R47, RZ, R47 ;  /* 0x0000002fff2f723e */ /* 0x000fe400000010ff */
[----:B------:R-:W-:Y:S02]  /*65b0*/  F2FP.BF16.F32.PACK_AB R48, RZ, R48 ;  /* 0x00000030ff30723e */ /* 0x000fe400000010ff */
[----:B------:R-:W-:Y:S02]  /*65c0*/  F2FP.BF16.F32.PACK_AB R49, RZ, R49 ;  /* 0x00000031ff31723e */ /* 0x000fe400000010ff */
[----:B------:R-:W-:Y:S02]  /*65d0*/  F2FP.BF16.F32.PACK_AB R50, RZ, R50 ;  /* 0x00000032ff32723e */ /* 0x000fe400000010ff */
[----:B------:R-:W-:Y:S01]  /*65e0*/  F2FP.BF16.F32.PACK_AB R51, RZ, R51 ;  /* 0x00000033ff33723e */ /* 0x000fe200000010ff */
[----:B0-----:R-:W-:Y:S01]  /*65f0*/  @P0 IMAD.MOV.U32 R10, RZ, RZ, R14 ;  /* 0x000000ffff0a0224 */ /* 0x001fe200078e000e */
[----:B------:R-:W-:Y:S01]  /*6600*/  F2FP.BF16.F32.PACK_AB R52, RZ, R52 ;  /* 0x00000034ff34723e */ /* 0x000fe200000010ff */
[----:B------:R-:W-:Y:S01]  /*6610*/  @P0 IMAD.MOV.U32 R11, RZ, RZ, R15 ;  /* 0x000000ffff0b0224 */ /* 0x000fe200078e000f */
[----:B------:R-:W-:-:S02]  /*6620*/  F2FP.BF16.F32.PACK_AB R53, RZ, R53 ;  /* 0x00000035ff35723e */ /* 0x000fc400000010ff */
[----:B------:R-:W-:Y:S02]  /*6630*/  F2FP.BF16.F32.PACK_AB R54, RZ, R54 ;  /* 0x00000036ff36723e */ /* 0x000fe400000010ff */
[----:B------:R0:W-:Y:S01]  /*6640*/  @P0 STG.E.U16 desc[UR36][R10.64+0x30], R68 ;  /* 0x000030440a000986 */ /* 0x0001e2000c101524 */
[----:B------:R-:W-:Y:S02]  /*6650*/  ISETP.GT.AND P0, PT, R0, RZ, P1 ;  /* 0x000000ff0000720c */ /* 0x000fe40000f04270 */
[----:B------:R-:W-:-:S11]  /*6660*/  F2FP.BF16.F32.PACK_AB R55, RZ, R55 ;  /* 0x00000037ff37723e */ /* 0x000fd600000010ff */
[----:B0-----:R-:W-:Y:S02]  /*6670*/  @P0 IMAD.MOV.U32 R10, RZ, RZ, R14 ;  /* 0x000000ffff0a0224 */ /* 0x001fe400078e000e */
[----:B------:R-:W-:-:S05]  /*6680*/  @P0 IMAD.MOV.U32 R11, RZ, RZ, R15 ;  /* 0x000000ffff0b0224 */ /* 0x000fca00078e000f */
[----:B------:R0:W-:Y:S01]  /*6690*/  @P0 STG.E.U16 desc[UR36][R10.64+0x32], R69 ;  /* 0x000032450a000986 */ /* 0x0001e2000c101524 */
[----:B------:R-:W-:Y:S02]  /*66a0*/  ISETP.GT.AND P0, PT, R0, 0x8, P2 ;  /* 0x000000080000780c */ /* 0x000fe40001704270 */
[----:B------:R-:W-:-:S11]  /*66b0*/  ISETP.GT.AND P2, PT, R4, 0x20, PT ;  /* 0x000000200400780c */ /* 0x000fd60003f44270 */
[----:B------:R-:W-:Y:S01]  /*66c0*/  @P0 STG.E.U16 desc[UR36][R8.64+0x30], R70 ;  /* 0x0000304608000986 */ /* 0x000fe2000c101524 */
[----:B------:R-:W-:Y:S02]  /*66d0*/  ISETP.GT.AND P0, PT, R0, 0x8, P1 ;  /* 0x000000080000780c */ /* 0x000fe40000f04270 */
[----:B------:R-:W-:-:S11]  /*66e0*/  ISETP.GT.AND P1, PT, R4, 0x21, PT ;  /* 0x000000210400780c */ /* 0x000fd60003f24270 */
[----:B------:R-:W-:Y:S01]  /*66f0*/  @P0 STG.E.U16 desc[UR36][R8.64+0x32], R71 ;  /* 0x0000324708000986 */ /* 0x000fe2000c101524 */
[----:B------:R-:W-:-:S13]  /*6700*/  ISETP.GT.AND P0, PT, R0, RZ, P2 ;  /* 0x000000ff0000720c */ /* 0x000fda0001704270 */
[----:B0-----:R-:W-:Y:S02]  /*6710*/  @P0 IMAD.MOV.U32 R10, RZ, RZ, R14 ;  /* 0x000000ffff0a0224 */ /* 0x001fe400078e000e */
[----:B------:R-:W-:-:S05]  /*6720*/  @P0 IMAD.MOV.U32 R11, RZ, RZ, R15 ;  /* 0x000000ffff0b0224 */ /* 0x000fca00078e000f */
[----:B------:R0:W-:Y:S01]  /*6730*/  @P0 STG.E.U16 desc[UR36][R10.64+0x40], R72 ;  /* 0x000040480a000986 */ /* 0x0001e2000c101524 */
[----:B------:R-:W-:-:S13]  /*6740*/  ISETP.GT.AND P0, PT, R0, RZ, P1 ;  /* 0x000000ff0000720c */ /* 0x000fda0000f04270 */
[----:B0-----:R-:W-:Y:S02]  /*6750*/  @P0 IMAD.MOV.U32 R10, RZ, RZ, R14 ;  /* 0x000000ffff0a0224 */ /* 0x001fe400078e000e */
[----:B------:R-:W-:-:S05]  /*6760*/  @P0 IMAD.MOV.U32 R11, RZ, RZ, R15 ;  /* 0x000000ffff0b0224 */ /* 0x000fca00078e000f */
[----:B------:R0:W-:Y:S01]  /*6770*/  @P0 STG.E.U16 desc[UR36][R10.64+0x42], R73 ;  /* 0x000042490a000986 */ /* 0x0001e2000c101524 */
[----:B------:R-:W-:Y:S02]  /*6780*/  ISETP.GT.AND P0, PT, R0, 0x8, P2 ;  /* 0x000000080000780c */ /* 0x000fe40001704270 */
[----:B------:R-:W-:-:S11]  /*6790*/  ISETP.GT.AND P2, PT, R4, 0x38, PT ;  /* 0x000000380400780c */ /* 0x000fd60003f44270 */
[----:B------:R-:W-:Y:S01]  /*67a0*/  @P0 STG.E.U16 desc[UR36][R8.64+0x40], R74 ;  /* 0x0000404a08000986 */ /* 0x000fe2000c101524 */
[----:B------:R-:W-:-:S13]  /*67b0*/  ISETP.GT.AND P0, PT, R0, 0x8, P1 ;  /* 0x000000080000780c */ /* 0x000fda0000f04270 */
        /* <DEDUP_REMOVED lines=9> */
[----:B------:R-:W-:-:S13]  /*6850*/  ISETP.GT.AND P0, PT, R0, 0x8, P5 ;  /* 0x000000080000780c */ /* 0x000fda0002f04270 */
[----:B------:R-:W-:Y:S01]  /*6860*/  @P0 STG.E.U16 desc[UR36][R8.64+0x50], R78 ;  /* 0x0000504e08000986 */ /* 0x000fe2000c101524 */
[----:B------:R-:W-:-:S13]  /*6870*/  ISETP.GT.AND P0, PT, R0, 0x8, P4 ;  /* 0x000000080000780c */ /* 0x000fda0002704270 */
[----:B------:R-:W-:Y:S01]  /*6880*/  @P0 STG.E.U16 desc[UR36][R8.64+0x52], R79 ;  /* 0x0000524f08000986 */ /* 0x000fe2000c101524 */
[----:B------:R-:W-:-:S13]  /*6890*/  ISETP.GT.AND P0, PT, R0, RZ, P3 ;  /* 0x000000ff0000720c */ /* 0x000fda0001f04270 */
[----:B0-----:R-:W-:Y:S02]  /*68a0*/  @P0 IMAD.MOV.U32 R10, RZ, RZ, R14 ;  /* 0x000000ffff0a0224 */ /* 0x001fe400078e000e */
[----:B------:R-:W-:-:S05]  /*68b0*/  @P0 IMAD.MOV.U32 R11, RZ, RZ, R15 ;  /* 0x000000ffff0b0224 */ /* 0x000fca00078e000f */
[----:B------:R0:W-:Y:S01]  /*68c0*/  @P0 STG.E.U16 desc[UR36][R10.64+0x60], R80 ;  /* 0x000060500a000986 */ /* 0x0001e2000c101524 */
[----:B------:R-:W-:-:S04]  /*68d0*/  ISETP.GT.AND P0, PT, R4, 0x31, PT ;  /* 0x000000310400780c */ /* 0x000fc80003f04270 */
        /* <DEDUP_REMOVED lines=8> */
[----:B------:R-:W-:-:S05]  /*6960*/  IADD3 R12, P1, R89, R8, RZ ;  /* 0x00000008590c7210 */ /* 0x000fca0007f3e0ff */
[----:B------:R-:W-:Y:S01]  /*6970*/  IMAD.X R13, R57, 0x1, R9, P1 ;  /* 0x00000001390d7824 */ /* 0x000fe200008e0609 */
[----:B------:R-:W-:-:S13]  /*6980*/  ISETP.GT.AND P1, PT, R0, RZ, P2 ;  /* 0x000000ff0000720c */ /* 0x000fda0001724270 */
[----:B------:R-:W-:Y:S01]  /*6990*/  @P1 STG.E.U16 desc[UR36][R14.64+0x70], R84 ;  /* 0x000070540e001986 */ /* 0x000fe2000c101524 */
[----:B------:R-:W-:-:S05]  /*69a0*/  IADD3 R20, P1, R89, R8, RZ ;  /* 0x0000000859147210 */ /* 0x000fca0007f3e0ff */
[----:B------:R-:W-:Y:S01]  /*69b0*/  IMAD.X R21, R57, 0x1, R9, P1 ;  /* 0x0000000139157824 */ /* 0x000fe200008e0609 */
[----:B0-----:R-:W-:-:S05]  /*69c0*/  IADD3 R10, P1, R89, R14, RZ ;  /* 0x0000000e590a7210 */ /* 0x001fca0007f3e0ff */
[----:B------:R-:W-:Y:S01]  /*69d0*/  IMAD.X R11, R57, 0x1, R15, P1 ;  /* 0x00000001390b7824 */ /* 0x000fe200008e060f */
[----:B------:R-:W-:-:S04]  /*69e0*/  ISETP.GT.AND P1, PT, R4, 0x39, PT ;  /* 0x000000390400780c */ /* 0x000fc80003f24270 */
[----:B------:R-:W-:-:S13]  /*69f0*/  ISETP.GT.AND P5, PT, R0, RZ, P1 ;  /* 0x000000ff0000720c */ /* 0x000fda0000fa4270 */
[----:B------:R-:W-:Y:S01]  /*6a00*/  @P5 STG.E.U16 desc[UR36][R14.64+0x72], R85 ;  /* 0x000072550e005986 */ /* 0x000fe2000c101524 */
[----:B------:R-:W-:-:S13]  /*6a10*/  ISETP.GT.AND P5, PT, R0, 0x8, P2 ;  /* 0x000000080000780c */ /* 0x000fda00017a4270 */
[----:B------:R-:W-:Y:S01]  /*6a20*/  @P5 STG.E.U16 desc[UR36][R8.64+0x70], R86 ;  /* 0x0000705608005986 */ /* 0x000fe2000c101524 */
[----:B------:R-:W-:-:S13]  /*6a30*/  ISETP.GT.AND P5, PT, R0, 0x8, P1 ;  /* 0x000000080000780c */ /* 0x000fda0000fa4270 */
[----:B------:R0:W-:Y:S01]  /*6a40*/  @P5 STG.E.U16 desc[UR36][R8.64+0x72], R87 ;  /* 0x0000725708005986 */ /* 0x0001e2000c101524 */
[C---:B------:R-:W-:Y:S02]  /*6a50*/  ISETP.GT.AND P5, PT, R0.reuse, 0x80, P6 ;  /* 0x000000800000780c */ /* 0x040fe400037a4270 */
[----:B------:R-:W-:-:S11]  /*6a60*/  ISETP.GT.AND P6, PT, R0, 0x88, P6 ;  /* 0x000000880000780c */ /* 0x000fd600037c4270 */
[----:B------:R-:W-:Y:S01]  /*6a70*/  @P5 STG.E.U16 desc[UR36][R10.64], R24 ;  /* 0x000000180a005986 */ /* 0x000fe2000c101524 */
[----:B------:R-:W-:-:S04]  /*6a80*/  ISETP.GT.AND P5, PT, R4, 0x1, PT ;  /* 0x000000010400780c */ /* 0x000fc80003fa4270 */
[----:B------:R-:W-:-:S13]  /*6a90*/  ISETP.GT.AND P5, PT, R0, 0x80, P5 ;  /* 0x000000800000780c */ /* 0x000fda0002fa4270 */
[----:B0-----:R-:W-:Y:S02]  /*6aa0*/  @P5 IMAD.MOV.U32 R8, RZ, RZ, R10 ;  /* 0x000000ffff085224 */ /* 0x001fe400078e000a */
[----:B------:R-:W-:-:S05]  /*6ab0*/  @P5 IMAD.MOV.U32 R9, RZ, RZ, R11 ;  /* 0x000000ffff095224 */ /* 0x000fca00078e000b */
[----:B------:R0:W-:Y:S01]  /*6ac0*/  @P5 STG.E.U16 desc[UR36][R8.64+0x2], R25 ;  /* 0x0000021908005986 */ /* 0x0001e2000c101524 */
[----:B------:R-:W-:-:S03]  /*6ad0*/  ISETP.NE.AND P5, PT, R5, RZ, PT ;  /* 0x000000ff0500720c */ /* 0x000fc60003fa5270 */
[----:B------:R-:W-:Y:S01]  /*6ae0*/  @P6 STG.E.U16 desc[UR36][R12.64], R26 ;  /* 0x0000001a0c006986 */ /* 0x000fe2000c101524 */
[----:B------:R-:W-:-:S04]  /*6af0*/  ISETP.GT.AND P6, PT, R4, 0x1, PT ;  /* 0x000000010400780c */ /* 0x000fc80003fc4270 */
[----:B------:R-:W-:-:S13]  /*6b00*/  ISETP.GT.AND P6, PT, R0, 0x88, P6 ;  /* 0x000000880000780c */ /* 0x000fda00037c4270 */
[----:B------:R-:W-:Y:S01]  /*6b10*/  @P6 STG.E.U16 desc[UR36][R20.64+0x2], R27 ;  /* 0x0000021b14006986 */ /* 0x000fe2000c101524 */
[----:B------:R-:W-:-:S04]  /*6b20*/  ISETP.GT.AND P6, PT, R4, 0x8, PT ;  /* 0x000000080400780c */ /* 0x000fc80003fc4270 */
[----:B------:R-:W-:-:S13]  /*6b30*/  ISETP.GT.AND P6, PT, R0, 0x80, P6 ;  /* 0x000000800000780c */ /* 0x000fda00037c4270 */
[----:B0-----:R-:W-:Y:S02]  /*6b40*/  @P6 IMAD.MOV.U32 R8, RZ, RZ, R10 ;  /* 0x000000ffff086224 */ /* 0x001fe400078e000a */
[----:B------:R-:W-:-:S05]  /*6b50*/  @P6 IMAD.MOV.U32 R9, RZ, RZ, R11 ;  /* 0x000000ffff096224 */ /* 0x000fca00078e000b */
[----:B------:R0:W-:Y:S01]  /*6b60*/  @P6 STG.E.U16 desc[UR36][R8.64+0x10], R28 ;  /* 0x0000101c08006986 */ /* 0x0001e2000c101524 */
[----:B------:R-:W-:-:S04]  /*6b70*/  ISETP.GT.AND P6, PT, R4, 0x9, PT ;  /* 0x000000090400780c */ /* 0x000fc80003fc4270 */
[----:B------:R-:W-:-:S13]  /*6b80*/  ISETP.GT.AND P6, PT, R0, 0x80, P6 ;  /* 0x000000800000780c */ /* 0x000fda00037c4270 */
[----:B0-----:R-:W-:Y:S02]  /*6b90*/  @P6 IMAD.MOV.U32 R8, RZ, RZ, R10 ;  /* 0x000000ffff086224 */ /* 0x001fe400078e000a */
[----:B------:R-:W-:-:S05]  /*6ba0*/  @P6 IMAD.MOV.U32 R9, RZ, RZ, R11 ;  /* 0x000000ffff096224 */ /* 0x000fca00078e000b */
[----:B------:R0:W-:Y:S01]  /*6bb0*/  @P6 STG.E.U16 desc[UR36][R8.64+0x12], R29 ;  /* 0x0000121d08006986 */ /* 0x0001e2000c101524 */
[----:B------:R-:W-:-:S04]  /*6bc0*/  ISETP.GT.AND P6, PT, R4, 0x8, PT ;  /* 0x000000080400780c */ /* 0x000fc80003fc4270 */
[----:B------:R-:W-:-:S13]  /*6bd0*/  ISETP.GT.AND P6, PT, R0, 0x88, P6 ;  /* 0x000000880000780c */ /* 0x000fda00037c4270 */
        /* <DEDUP_REMOVED lines=45> */
[----:B------:R-:W-:Y:S01]  /*6eb0*/  @P6 STG.E.U16 desc[UR36][R8.64+0x42], R41 ;  /* 0x0000422908006986 */ /* 0x000fe2000c101524 */
[----:B------:R-:W-:-:S04]  /*6ec0*/  ISETP.GT.AND P6, PT, R4, 0x20, PT ;  /* 0x000000200400780c */ /* 0x000fc80003fc4270 */
[----:B------:R-:W-:-:S13]  /*6ed0*/  ISETP.GT.AND P6, PT, R0, 0x88, P6 ;  /* 0x000000880000780c */ /* 0x000fda00037c4270 */
[----:B------:R-:W-:Y:S01]  /*6ee0*/  @P6 STG.E.U16 desc[UR36][R6.64+0x40], R42 ;  /* 0x0000402a06006986 */ /* 0x000fe2000c101524 */
[----:B------:R-:W-:-:S04]  /*6ef0*/  ISETP.GT.AND P6, PT, R4, 0x21, PT ;  /* 0x000000210400780c */ /* 0x000fc80003fc4270 */
[----:B------:R-:W-:-:S13]  /*6f00*/  ISETP.GT.AND P6, PT, R0, 0x88, P6 ;  /* 0x000000880000780c */ /* 0x000fda00037c4270 */
[----:B------:R-:W-:Y:S02]  /*6f10*/  @P6 IMAD.MOV.U32 R4, RZ, RZ, R6 ;  /* 0x000000ffff046224 */ /* 0x000fe400078e0006 */
[----:B------:R-:W-:-:S05]  /*6f20*/  @P6 IMAD.MOV.U32 R5, RZ, RZ, R7 ;  /* 0x000000ffff056224 */ /* 0x000fca00078e0007 */
[----:B------:R0:W-:Y:S01]  /*6f30*/  @P6 STG.E.U16 desc[UR36][R4.64+0x42], R43 ;  /* 0x0000422b04006986 */ /* 0x0001e2000c101524 */
[C---:B------:R-:W-:Y:S02]  /*6f40*/  ISETP.GT.AND P6, PT, R0.reuse, 0x80, P5 ;  /* 0x000000800000780c */ /* 0x040fe40002fc4270 */
[----:B------:R-:W-:-:S11]  /*6f50*/  ISETP.GT.AND P5, PT, R0, 0x88, P5 ;  /* 0x000000880000780c */ /* 0x000fd60002fa4270 */
[----:B0-----:R-:W-:Y:S02]  /*6f60*/  @P6 IMAD.MOV.U32 R4, RZ, RZ, R10 ;  /* 0x000000ffff046224 */ /* 0x001fe400078e000a */
[----:B------:R-:W-:-:S05]  /*6f70*/  @P6 IMAD.MOV.U32 R5, RZ, RZ, R11 ;  /* 0x000000ffff056224 */ /* 0x000fca00078e000b */
[----:B------:R0:W-:Y:S01]  /*6f80*/  @P6 STG.E.U16 desc[UR36][R4.64+0x50], R44 ;  /* 0x0000502c04006986 */ /* 0x0001e2000c101524 */
[C---:B------:R-:W-:Y:S02]  /*6f90*/  ISETP.GT.AND P6, PT, R0.reuse, 0x80, P4 ;  /* 0x000000800000780c */ /* 0x040fe400027c4270 */
[----:B------:R-:W-:-:S11]  /*6fa0*/  ISETP.GT.AND P4, PT, R0, 0x88, P4 ;  /* 0x000000880000780c */ /* 0x000fd60002784270 */
[----:B0-----:R-:W-:Y:S02]  /*6fb0*/  @P6 IMAD.MOV.U32 R4, RZ, RZ, R10 ;  /* 0x000000ffff046224 */ /* 0x001fe400078e000a */
[----:B------:R-:W-:-:S05]  /*6fc0*/  @P6 IMAD.MOV.U32 R5, RZ, RZ, R11 ;  /* 0x000000ffff056224 */ /* 0x000fca00078e000b */
[----:B------:R0:W-:Y:S02]  /*6fd0*/  @P6 STG.E.U16 desc[UR36][R4.64+0x52], R45 ;  /* 0x0000522d04006986 */ /* 0x0001e4000c101524 */
[----:B0-----:R-:W-:Y:S02]  /*6fe0*/  @P5 IMAD.MOV.U32 R4, RZ, RZ, R6 ;  /* 0x000000ffff045224 */ /* 0x001fe400078e0006 */
[----:B------:R-:W-:-:S05]  /*6ff0*/  @P5 IMAD.MOV.U32 R5, RZ, RZ, R7 ;  /* 0x000000ffff055224 */ /* 0x000fca00078e0007 */
[----:B------:R0:W-:Y:S01]  /*7000*/  @P5 STG.E.U16 desc[UR36][R4.64+0x50], R46 ;  /* 0x0000502e04005986 */ /* 0x0001e2000c101524 */
[C---:B------:R-:W-:Y:S02]  /*7010*/  ISETP.GT.AND P5, PT, R0.reuse, 0x80, P3 ;  /* 0x000000800000780c */ /* 0x040fe40001fa4270 */
[----:B------:R-:W-:Y:S01]  /*7020*/  ISETP.GT.AND P3, PT, R0, 0x88, P3 ;  /* 0x000000880000780c */ /* 0x000fe20001f64270 */
        /* <DEDUP_REMOVED lines=17> */
[----:B------:R0:W-:Y:S02]  /*7140*/  @P3 STG.E.U16 desc[UR36][R4.64+0x60], R50 ;  /* 0x0000603204003986 */ /* 0x0001e4000c101524 */
[----:B0-----:R-:W-:Y:S02]  /*7150*/  @P0 IMAD.MOV.U32 R4, RZ, RZ, R6 ;  /* 0x000000ffff040224 */ /* 0x001fe400078e0006 */
[----:B------:R-:W-:-:S05]  /*7160*/  @P0 IMAD.MOV.U32 R5, RZ, RZ, R7 ;  /* 0x000000ffff050224 */ /* 0x000fca00078e0007 */
[----:B------:R0:W-:Y:S02]  /*7170*/  @P0 STG.E.U16 desc[UR36][R4.64+0x62], R51 ;  /* 0x0000623304000986 */ /* 0x0001e4000c101524 */
[----:B0-----:R-:W-:Y:S02]  /*7180*/  @P5 IMAD.MOV.U32 R4, RZ, RZ, R10 ;  /* 0x000000ffff045224 */ /* 0x001fe400078e000a */
[----:B------:R-:W-:-:S05]  /*7190*/  @P5 IMAD.MOV.U32 R5, RZ, RZ, R11 ;  /* 0x000000ffff055224 */ /* 0x000fca00078e000b */
[----:B------:R0:W-:Y:S04]  /*71a0*/  @P5 STG.E.U16 desc[UR36][R4.64+0x70], R52 ;  /* 0x0000703404005986 */ /* 0x0001e8000c101524 */
[----:B------:R1:W-:Y:S01]  /*71b0*/  @P4 STG.E.U16 desc[UR36][R10.64+0x72], R53 ;  /* 0x000072350a004986 */ /* 0x0003e2000c101524 */
[----:B0-----:R-:W-:Y:S02]  /*71c0*/  @P2 IMAD.MOV.U32 R4, RZ, RZ, R6 ;  /* 0x000000ffff042224 */ /* 0x001fe400078e0006 */
[----:B------:R-:W-:-:S05]  /*71d0*/  @P2 IMAD.MOV.U32 R5, RZ, RZ, R7 ;  /* 0x000000ffff052224 */ /* 0x000fca00078e0007 */
[----:B------:R1:W-:Y:S04]  /*71e0*/  @P2 STG.E.U16 desc[UR36][R4.64+0x70], R54 ;  /* 0x0000703604002986 */ /* 0x0003e8000c101524 */
[----:B------:R1:W-:Y:S02]  /*71f0*/  @P1 STG.E.U16 desc[UR36][R6.64+0x72], R55 ;  /* 0x0000723706001986 */ /* 0x0003e4000c101524 */
.L_x_158:
[----:B------:R-:W-:Y:S05]  /*7200*/  BSYNC B0 ;  /* 0x0000000000007941 */ /* 0x000fea0003800000 */
.L_x_34:
[----:B------:R-:W-:Y:S01]  /*7210*/  ULDC UR4, c[0x0][0xc] ;  /* 0x0000030000047ab9 */ /* 0x000fe20000000800 */
[----:B------:R-:W-:Y:S01]  /*7220*/  ULDC UR5, c[0x0][0x10] ;  /* 0x0000040000057ab9 */ /* 0x000fe20000000800 */
[----:B01----:R-:W0:Y:S01]  /*7230*/  LDC R5, c[0x0][0x14] ;  /* 0x00000500ff057b82 */ /* 0x003e220000000800 */
[----:B------:R-:W-:Y:S01]  /*7240*/  UIMAD.WIDE.U32 UR4, UR4, UR5, URZ ;  /* 0x00000005040472a5 */ /* 0x000fe2000f8e003f */
[----:B------:R-:W-:Y:S01]  /*7250*/  PRMT R0, RZ, 0x7610, R0 ;  /* 0x00007610ff007816 */ /* 0x000fe20000000000 */
[----:B------:R-:W-:Y:S02]  /*7260*/  IMAD.MOV.U32 R92, RZ, RZ, -0x1 ;  /* 0xffffffffff5c7424 */ /* 0x000fe400078e00ff */
[----:B------:R-:W-:Y:S02]  /*7270*/  IMAD.MOV.U32 R89, RZ, RZ, -0x1 ;  /* 0xffffffffff597424 */ /* 0x000fe400078e00ff */
[----:B0-----:R-:W-:-:S04]  /*7280*/  IMAD.WIDE.U32 R16, R5, UR4, R16 ;  /* 0x0000000405107c25 */ /* 0x001fc8000f8e0010 */
[----:B------:R-:W-:Y:S01]  /*7290*/  IMAD R5, R5, UR5, RZ ;  /* 0x0000000505057c24 */ /* 0x000fe2000f8e02ff */
[----:B------:R-:W-:Y:S02]  /*72a0*/  ULDC.64 UR4, c[0x0][0x650] ;  /* 0x0001940000047ab9 */ /* 0x000fe40000000a00 */
[----:B------:R-:W-:Y:S01]  /*72b0*/  ISETP.GE.U32.AND P0, PT, R16, UR4, PT ;  /* 0x0000000410007c0c */ /* 0x000fe2000bf06070 */
[----:B------:R-:W-:-:S05]  /*72c0*/  IMAD.IADD R17, R17, 0x1, R5 ;  /* 0x0000000111117824 */ /* 0x000fca00078e0205 */
[----:B------:R-:W-:-:S13]  /*72d0*/  ISETP.GE.U32.AND.EX P0, PT, R17, UR5, PT, P0 ;  /* 0x0000000511007c0c */ /* 0x000fda000bf06100 */
[----:B------:R-:W-:Y:S05]  /*72e0*/  @P0 BRA `(.L_x_159) ;  /* 0x0000000400640947 */ /* 0x000fea0003800000 */
[----:B------:R-:W0:Y:S01]  /*72f0*/  S2R R12, SR_CTAID.X ;  /* 0x00000000000c7919 */ /* 0x000e220000002500 */
[----:B---3--:R-:W1:Y:S01]  /*7300*/  LDC.64 R10, c[0x0][0x628] ;  /* 0x00018a00ff0a7b82 */ /* 0x008e620000000a00 */
[----:B------:R-:W-:Y:S01]  /*7310*/  ULDC UR4, c[0x0][0x150] ;  /* 0x0000540000047ab9 */ /* 0x000fe20000000800 */
[----:B--2---:R-:W-:Y:S01]  /*7320*/  IMAD.MOV.U32 R8, RZ, RZ, R16 ;  /* 0x000000ffff087224 */ /* 0x004fe200078e0010 */
[----:B------:R-:W2:Y:S01]  /*7330*/  S2R R24, SR_CTAID.Y ;  /* 0x0000000000187919 */ /* 0x000ea20000002600 */
[----:B------:R-:W-:-:S04]  /*7340*/  IMAD.MOV.U32 R9, RZ, RZ, R17 ;  /* 0x000000ffff097224 */ /* 0x000fc800078e0011 */
[----:B------:R-:W3:Y:S08]  /*7350*/  LDC R21, c[0x0][0x144] ;  /* 0x00005100ff157b82 */ /* 0x000ef00000000800 */
[----:B------:R-:W2:Y:S08]  /*7360*/  LDC R0, c[0x0][0x630] ;  /* 0x00018c00ff007b82 */ /* 0x000eb00000000800 */
[----:B------:R-:W2:Y:S01]  /*7370*/  LDC.64 R14, c[0x0][0x620] ;  /* 0x00018800ff0e7b82 */ /* 0x000ea20000000a00 */
[----:B-1----:R-:W-:-:S04]  /*7380*/  ISETP.NE.U32.AND P0, PT, R10, RZ, PT ;  /* 0x000000ff0a00720c */ /* 0x002fc80003f05070 */
[----:B------:R-:W-:Y:S02]  /*7390*/  ISETP.NE.AND.EX P0, PT, R11, RZ, PT, P0 ;  /* 0x000000ff0b00720c */ /* 0x000fe40003f05300 */
[----:B0-----:R-:W-:-:S05]  /*73a0*/  I2FP.F32.U32 R3, R12 ;  /* 0x0000000c00037245 */ /* 0x001fca0000201000 */
[----:B------:R-:W-:-:S04]  /*73b0*/  FMUL R3, R3, UR4 ;  /* 0x0000000403037c20 */ /* 0x000fc80008400000 */
[----:B------:R0:W1:Y:S02]  /*73c0*/  F2I.U32.TRUNC.NTZ R20, R3 ;  /* 0x0000000300147305 */ /* 0x000064000020f000 */
[----:B---3--:R-:W-:Y:S05]  /*73d0*/  @!P0 BRA `(.L_x_160) ;  /* 0x0000000000288947 */ /* 0x008fea0003800000 */
[----:B0-----:R-:W0:Y:S02]  /*73e0*/  LDC R3, c[0x0][0x634] ;  /* 0x00018d00ff037b82 */ /* 0x001e240000000800 */
        /* <DEDUP_REMOVED lines=9> */
.L_x_160:
[----:B------:R-:W3:Y:S01]  /*7480*/  LDC.64 R30, c[0x0][0x640] ;  /* 0x00019000ff1e7b82 */ /* 0x000ee20000000a00 */
[-CC-:B--2---:R-:W-:Y:S01]  /*7490*/  SHF.R.U64 R89, R8, R0.reuse, R9.reuse ;  /* 0x0000000008597219 */ /* 0x184fe20000001209 */
[----:B-1----:R-:W-:Y:S01]  /*74a0*/  IMAD.MOV R20, RZ, RZ, -R20 ;  /* 0x000000ffff147224 */ /* 0x002fe200078e0a14 */
[----:B------:R-:W-:Y:S01]  /*74b0*/  SHF.R.U32.HI R0, RZ, R0, R9 ;  /* 0x00000000ff007219 */ /* 0x000fe20000011609 */
[----:B------:R-:W-:Y:S01]  /*74c0*/  ULDC UR4, c[0x0][0x154] ;  /* 0x0000550000047ab9 */ /* 0x000fe20000000800 */
[----:B0-----:R-:W-:Y:S01]  /*74d0*/  IADD3 R3, P0, RZ, -R89, RZ ;  /* 0x80000059ff037210 */ /* 0x001fe20007f1e0ff */
[----:B------:R-:W-:Y:S02]  /*74e0*/  IMAD R26, R21, R20, R12 ;  /* 0x00000014151a7224 */ /* 0x000fe400078e020c */
[----:B------:R-:W0:Y:S01]  /*74f0*/  LDC R6, c[0x0][0x618] ;  /* 0x00018600ff067b82 */ /* 0x000e220000000800 */
[----:B------:R-:W-:Y:S02]  /*7500*/  IMAD.MOV.U32 R7, RZ, RZ, 0x1 ;  /* 0x00000001ff077424 */ /* 0x000fe400078e00ff */
[----:B------:R-:W-:-:S04]  /*7510*/  IMAD.X R5, RZ, RZ, ~R0, P0 ;  /* 0x000000ffff057224 */ /* 0x000fc800000e0e00 */
[-C--:B------:R-:W-:Y:S01]  /*7520*/  IMAD R0, R5, R14.reuse, RZ ;  /* 0x0000000e05007224 */ /* 0x080fe200078e02ff */
[----:B------:R-:W1:Y:S01]  /*7530*/  LDC R8, c[0x0][0x608] ;  /* 0x00018200ff087b82 */ /* 0x000e620000000800 */
[----:B------:R-:W-:-:S04]  /*7540*/  IMAD.WIDE.U32 R4, R3, R14, R16 ;  /* 0x0000000e03047225 */ /* 0x000fc800078e0010 */
[----:B------:R-:W-:Y:S01]  /*7550*/  IMAD R3, R3, R15, R0 ;  /* 0x0000000f03037224 */ /* 0x000fe200078e0200 */
[----:B------:R-:W-:Y:S02]  /*7560*/  I2FP.F32.U32 R0, R24 ;  /* 0x0000001800007245 */ /* 0x000fe40000201000 */
[----:B------:R-:W2:Y:S01]  /*7570*/  LDC R28, c[0x0][0x658] ;  /* 0x00019600ff1c7b82 */ /* 0x000ea20000000800 */
[----:B------:R-:W-:Y:S01]  /*7580*/  IMAD.IADD R3, R5, 0x1, R3 ;  /* 0x0000000105037824 */ /* 0x000fe200078e0203 */
[----:B---3--:R-:W-:Y:S01]  /*7590*/  ISETP.NE.U32.AND P0, PT, R30, RZ, PT ;  /* 0x000000ff1e00720c */ /* 0x008fe20003f05070 */
[----:B------:R-:W-:Y:S01]  /*75a0*/  FMUL R0, R0, UR4 ;  /* 0x0000000400007c20 */ /* 0x000fe20008400000 */
[----:B------:R-:W-:Y:S02]  /*75b0*/  IMAD.MOV.U32 R5, RZ, RZ, -0x1 ;  /* 0xffffffffff057424 */ /* 0x000fe400078e00ff */
[----:B------:R-:W-:Y:S01]  /*75c0*/  ISETP.NE.AND.EX P0, PT, R31, RZ, PT, P0 ;  /* 0x000000ff1f00720c */ /* 0x000fe20003f05300 */
[----:B------:R3:W2:Y:S01]  /*75d0*/  F2I.U32.TRUNC.NTZ R14, R0 ;  /* 0x00000000000e7305 */ /* 0x0006a2000020f000 */
[----:B------:R-:W3:Y:S01]  /*75e0*/  LDC R15, c[0x0][0x148] ;  /* 0x00005200ff0f7b82 */ /* 0x000ee20000000800 */
[----:B0-----:R-:W-:-:S02]  /*75f0*/  SHF.R.U64 R12, R4, R6, R3 ;  /* 0x00000006040c7219 */ /* 0x001fc40000001203 */
[----:B------:R-:W-:-:S05]  /*7600*/  SHF.R.U32.HI R3, RZ, R6, R3 ;  /* 0x00000006ff037219 */ /* 0x000fca0000011603 */
[----:B------:R-:W0:Y:S01]  /*7610*/  LDC R20, c[0x0][0x600] ;  /* 0x00018000ff147b82 */ /* 0x000e220000000800 */
[-CC-:B-1----:R-:W-:Y:S02]  /*7620*/  SHF.R.U64 R10, R12, R8.reuse, R3.reuse ;  /* 0x000000080c0a7219 */ /* 0x182fe40000001203 */
[----:B------:R-:W-:-:S05]  /*7630*/  SHF.R.U32.HI R3, RZ, R8, R3 ;  /* 0x00000008ff037219 */ /* 0x000fca0000011603 */
[----:B------:R-:W1:Y:S01]  /*7640*/  LDC R25, c[0x0][0x648] ;  /* 0x00019200ff197b82 */ /* 0x000e620000000800 */
[-C--:B--2---:R-:W-:Y:S02]  /*7650*/  SHF.L.U32 R4, R5, R28.reuse, RZ ;  /* 0x0000001c05047219 */ /* 0x084fe400000006ff */
[-CC-:B------:R-:W-:Y:S02]  /*7660*/  SHF.R.U64 R13, R10, R28.reuse, R3.reuse ;  /* 0x0000001c0a0d7219 */ /* 0x180fe40000001203 */
[----:B------:R-:W-:Y:S02]  /*7670*/  SHF.R.U32.HI R5, RZ, R28, R3 ;  /* 0x0000001cff057219 */ /* 0x000fe40000011603 */
[----:B------:R-:W-:Y:S01]  /*7680*/  LOP3.LUT R21, RZ, R4, RZ, 0x33, !PT ;  /* 0x00000004ff157212 */ /* 0x000fe200078e33ff */
[----:B------:R-:W2:Y:S01]  /*7690*/  LDC R27, c[0x0][0x638] ;  /* 0x00018e00ff1b7b82 */ /* 0x000ea20000000800 */
[----:B------:R-:W-:Y:S01]  /*76a0*/  SHF.L.U32 R28, R7, R28, RZ ;  /* 0x0000001c071c7219 */ /* 0x000fe200000006ff */
[----:B------:R-:W-:-:S06]  /*76b0*/  IMAD.MOV.U32 R4, RZ, RZ, R13 ;  /* 0x000000ffff047224 */ /* 0x000fcc00078e000d */
[----:B------:R-:W0:Y:S01]  /*76c0*/  LDC R29, c[0x0][0x610] ;  /* 0x00018400ff1d7b82 */ /* 0x000e220000000800 */
[----:B------:R-:W-:Y:S05]  /*76d0*/  @!P0 BRA `(.L_x_161) ;  /* 0x0000000000288947 */ /* 0x000fea0003800000 */
[----:B---3--:R-:W3:Y:S02]  /*76e0*/  LDC R0, c[0x0][0x64c] ;  /* 0x00019300ff007b82 */ /* 0x008ee40000000800 */
[----:B---3--:R-:W-:-:S05]  /*76f0*/  IADD3 R3, P0, R13, R0, RZ ;  /* 0x000000000d037210 */ /* 0x008fca0007f1e0ff */
        /* <DEDUP_REMOVED lines=8> */
.L_x_161:
[----:B------:R-:W-:Y:S01]  /*7780*/  ISETP.NE.AND P0, PT, R2, 0x1, PT ;  /* 0x000000010200780c */ /* 0x000fe20003f05270 */
[----:B------:R-:W-:Y:S01]  /*7790*/  IMAD.MOV R14, RZ, RZ, -R14 ;  /* 0x000000ffff0e7224 */ /* 0x000fe200078e0a0e */
[----:B-1-3--:R-:W-:Y:S01]  /*77a0*/  SHF.R.U64 R0, R4, R25, R5 ;  /* 0x0000001904007219 */ /* 0x00afe20000001205 */
[----:B0-----:R-:W-:Y:S01]  /*77b0*/  VIADD R5, R20, 0xffffffff ;  /* 0xffffffff14057836 */ /* 0x001fe20000000000 */
[----:B------:R-:W-:Y:S01]  /*77c0*/  LOP3.LUT R3, R10, R21, RZ, 0xc0, !PT ;  /* 0x000000150a037212 */ /* 0x000fe200078ec0ff */
[----:B------:R-:W-:Y:S02]  /*77d0*/  IMAD.MOV.U32 R6, RZ, RZ, 0x1 ;  /* 0x00000001ff067424 */ /* 0x000fe400078e00ff */
[----:B------:R-:W-:Y:S01]  /*77e0*/  IMAD.MOV R4, RZ, RZ, -R0 ;  /* 0x000000ffff047224 */ /* 0x000fe200078e0a00 */
[----:B------:R-:W-:Y:S01]  /*77f0*/  LOP3.LUT R5, R12, R5, RZ, 0xc0, !PT ;  /* 0x000000050c057212 */ /* 0x000fe200078ec0ff */
[----:B------:R-:W-:Y:S02]  /*7800*/  IMAD R3, R28, R0, R3 ;  /* 0x000000001c037224 */ /* 0x000fe400078e0203 */
[----:B--2---:R-:W-:-:S02]  /*7810*/  IMAD R0, R4, R27, R13 ;  /* 0x0000001b04007224 */ /* 0x004fc400078e020d */
[----:B------:R-:W-:Y:S02]  /*7820*/  @P0 IMAD R26, R15, R14, R24 ;  /* 0x0000000e0f1a0224 */ /* 0x000fe400078e0218 */
[----:B------:R-:W-:Y:S01]  /*7830*/  IMAD R4, R0, R20, R5 ;  /* 0x0000001400047224 */ /* 0x000fe200078e0205 */
[----:B------:R-:W-:Y:S01]  /*7840*/  PRMT R0, R6, 0x7610, R0 ;  /* 0x0000761006007816 */ /* 0x000fe20000000000 */
[----:B------:R-:W-:-:S05]  /*7850*/  IMAD R3, R3, R29, R26 ;  /* 0x0000001d03037224 */ /* 0x000fca00078e021a */
[----:B------:R-:W-:Y:S02]  /*7860*/  SEL R92, R4, R3, !P0 ;  /* 0x00000003045c7207 */ /* 0x000fe40004000000 */
[----:B------:R-:W-:-:S07]  /*7870*/  SEL R3, R3, R4, !P0 ;  /* 0x0000000403037207 */ /* 0x000fce0004000000 */
.L_x_159:
[----:B------:R-:W-:Y:S01]  /*7880*/  LOP3.LUT P0, RZ, R0, 0xff, RZ, 0xc0, !PT ;  /* 0x000000ff00ff7812 */ /* 0x000fe2000780c0ff */
[----:B------:R-:W-:-:S12]  /*7890*/  IMAD.MOV.U32 R100, RZ, RZ, R3 ;  /* 0x000000ffff647224 */ /* 0x000fd800078e0003 */
[----:B------:R-:W-:Y:S05]  /*78a0*/  @P0 BRA `(.L_x_162) ;  /* 0xffffff98006c0947 */ /* 0x000fea000383ffff */
[----:B------:R-:W-:Y:S05]  /*78b0*/  EXIT ;  /* 0x000000000000794d */ /* 0x000fea0003800000 */
.L_x_7:
[----:B0-----:R-:W-:Y:S01]  /*78c0*/  ULDC.64 UR4, c[0x0][0x650] ;  /* 0x0001940000047ab9 */ /* 0x001fe20000000a00 */
        /* <DEDUP_REMOVED lines=25> */
.L_x_164:
[----:B------:R-:W0:Y:S01]  /*7a60*/  LDC.64 R28, c[0x0][0x640] ;  /* 0x00019000ff1c7b82 */ /* 0x000e220000000a00 */
[-CC-:B------:R-:W-:Y:S01]  /*7a70*/  SHF.R.U64 R22, R12, R6.reuse, R13.reuse ;  /* 0x000000060c167219 */ /* 0x180fe2000000120d */
[----:B------:R-:W-:Y:S01]  /*7a80*/  IMAD.MOV.U32 R30, RZ, RZ, 0x1 ;  /* 0x00000001ff1e7424 */ /* 0x000fe200078e00ff */
[----:B------:R-:W-:Y:S02]  /*7a90*/  SHF.R.U32.HI R6, RZ, R6, R13 ;  /* 0x00000006ff067219 */ /* 0x000fe4000001160d */
        /* <DEDUP_REMOVED lines=8> */
[----:B------:R-:W-:Y:S01]  /*7b20*/  IMAD.IADD R9, R9, 0x1, R11 ;  /* 0x0000000109097824 */ /* 0x000fe200078e020b */
[----:B0-----:R-:W-:-:S04]  /*7b30*/  ISETP.NE.U32.AND P0, PT, R28, RZ, PT ;  /* 0x000000ff1c00720c */ /* 0x001fc80003f05070 */
[----:B------:R-:W-:Y:S02]  /*7b40*/  ISETP.NE.AND.EX P0, PT, R29, RZ, PT, P0 ;  /* 0x000000ff1d00720c */ /* 0x000fe40003f05300 */
[----:B------:R-:W0:Y:S01]  /*7b50*/  LDC R20, c[0x0][0x600] ;  /* 0x00018000ff147b82 */ /* 0x000e220000000800 */
[-CC-:B-1----:R-:W-:Y:S01]  /*7b60*/  SHF.R.U64 R14, R8, R10.reuse, R9.reuse ;  /* 0x0000000a080e7219 */ /* 0x182fe20000001209 */
[----:B------:R-:W-:Y:S01]  /*7b70*/  IMAD.MOV.U32 R8, RZ, RZ, -0x1 ;  /* 0xffffffffff087424 */ /* 0x000fe200078e00ff */
[----:B------:R-:W-:-:S05]  /*7b80*/  SHF.R.U32.HI R9, RZ, R10, R9 ;  /* 0x0000000aff097219 */ /* 0x000fca0000011609 */
[----:B------:R-:W1:Y:S01]  /*7b90*/  LDC R26, c[0x0][0x648] ;  /* 0x00019200ff1a7b82 */ /* 0x000e620000000800 */
[-CC-:B--2---:R-:W-:Y:S02]  /*7ba0*/  SHF.R.U64 R21, R14, R12.reuse, R9.reuse ;  /* 0x0000000c0e157219 */ /* 0x184fe40000001209 */
[----:B------:R-:W-:-:S05]  /*7bb0*/  SHF.R.U32.HI R6, RZ, R12, R9 ;  /* 0x0000000cff067219 */ /* 0x000fca0000011609 */
[----:B------:R-:W2:Y:S01]  /*7bc0*/  LDC R27, c[0x0][0x638] ;  /* 0x00018e00ff1b7b82 */ /* 0x000ea20000000800 */
[-C--:B---3--:R-:W-:Y:S02]  /*7bd0*/  SHF.L.U32 R8, R8, R25.reuse, RZ ;  /* 0x0000001908087219 */ /* 0x088fe400000006ff */
[-CC-:B------:R-:W-:Y:S02]  /*7be0*/  SHF.R.U64 R23, R21, R25.reuse, R6.reuse ;  /* 0x0000001915177219 */ /* 0x180fe40000001206 */
[----:B------:R-:W-:Y:S02]  /*7bf0*/  LOP3.LUT R32, RZ, R8, RZ, 0x33, !PT ;  /* 0x00000008ff207212 */ /* 0x000fe400078e33ff */
[----:B------:R-:W-:Y:S01]  /*7c00*/  SHF.R.U32.HI R9, RZ, R25, R6 ;  /* 0x00000019ff097219 */ /* 0x000fe20000011606 */
[----:B------:R-:W3:Y:S01]  /*7c10*/  LDC R31, c[0x0][0x610] ;  /* 0x00018400ff1f7b82 */ /* 0x000ee20000000800 */
[----:B------:R-:W-:Y:S01]  /*7c20*/  IMAD.MOV.U32 R8, RZ, RZ, R23 ;  /* 0x000000ffff087224 */ /* 0x000fe200078e0017 */
[----:B------:R-:W-:Y:S06]  /*7c30*/  @!P0 BRA `(.L_x_165) ;  /* 0x0000000000288947 */ /* 0x000fec0003800000 */
        /* <DEDUP_REMOVED lines=10> */
.L_x_165:
[----:B------:R-:W-:Y:S02]  /*7ce0*/  ISETP.NE.AND P0, PT, R2, 0x1, PT ;  /* 0x000000010200780c */ /* 0x000fe40003f05270 */
[----:B-1----:R-:W-:Y:S01]  /*7cf0*/  SHF.R.U64 R6, R8, R26, R9 ;  /* 0x0000001a08067219 */ /* 0x002fe20000001209 */
[----:B0-----:R-:W-:Y:S01]  /*7d00*/  VIADD R9, R20, 0xffffffff ;  /* 0xffffffff14097836 */ /* 0x001fe20000000000 */
[----:B------:R-:W-:Y:S02]  /*7d10*/  SHF.L.U32 R30, R30, R25, RZ ;  /* 0x000000191e1e7219 */ /* 0x000fe400000006ff */
[----:B------:R-:W-:Y:S01]  /*7d20*/  LOP3.LUT R5, R21, R32, RZ, 0xc0, !PT ;  /* 0x0000002015057212 */ /* 0x000fe200078ec0ff */
[----:B------:R-:W-:-:S04]  /*7d30*/  IMAD.MOV R8, RZ, RZ, -R6 ;  /* 0x000000ffff087224 */ /* 0x000fc800078e0a06 */
[----:B------:R-:W-:Y:S01]  /*7d40*/  IMAD R6, R30, R6, R5 ;  /* 0x000000061e067224 */ /* 0x000fe200078e0205 */
[----:B------:R-:W-:Y:S01]  /*7d50*/  LOP3.LUT R5, R14, R9, RZ, 0xc0, !PT ;  /* 0x000000090e057212 */ /* 0x000fe200078ec0ff */
[----:B------:R-:W-:Y:S02]  /*7d60*/  @P0 IMAD R3, R7, R24, R4 ;  /* 0x0000001807030224 */ /* 0x000fe400078e0204 */
[----:B--2---:R-:W-:Y:S02]  /*7d70*/  IMAD R4, R8, R27, R23 ;  /* 0x0000001b08047224 */ /* 0x004fe400078e0217 */
[----:B---3--:R-:W-:Y:S02]  /*7d80*/  IMAD R3, R6, R31, R3 ;  /* 0x0000001f06037224 */ /* 0x008fe400078e0203 */
[----:B------:R-:W-:Y:S02]  /*7d90*/  IMAD R4, R4, R20, R5 ;  /* 0x0000001404047224 */ /* 0x000fe400078e0205 */
[----:B------:R-:W-:-:S02]  /*7da0*/  IMAD.MOV.U32 R8, RZ, RZ, 0x1 ;  /* 0x00000001ff087424 */ /* 0x000fc400078e00ff */
[----:B------:R-:W-:Y:S01]  /*7db0*/  IMAD.MOV.U32 R6, RZ, RZ, R22 ;  /* 0x000000ffff067224 */ /* 0x000fe200078e0016 */
[----:B------:R-:W-:Y:S02]  /*7dc0*/  SEL R20, R4, R3, !P0 ;  /* 0x0000000304147207 */ /* 0x000fe40004000000 */
[----:B------:R-:W-:-:S07]  /*7dd0*/  SEL R21, R3, R4, !P0 ;  /* 0x0000000403157207 */ /* 0x000fce0004000000 */
.L_x_163:
[----:B------:R-:W-:-:S08]  /*7de0*/  NOP ;  /* 0x0000000000007918 */ /* 0x000fd00000000000 */
[----:B------:R-:W0:-:S00]  /*7df0*/  USETMAXREG.DEALLOC.CTAPOOL 0x28 ;  /* 0x00000028000079c8 */ /* 0x000e0000080e0500 */
[----:B0-----:R-:W-:-:S13]  /*7e00*/  ISETP.NE.AND P0, PT, R0, RZ, PT ;  /* 0x000000ff0000720c */ /* 0x001fda0003f05270 */
[----:B------:R-:W-:Y:S05]  /*7e10*/  @P0 EXIT ;  /* 0x000000000000094d */ /* 0x000fea0003800000 */
[----:B------:R-:W-:Y:S01]  /*7e20*/  LOP3.LUT P0, RZ, R8, 0xff, RZ, 0xc0, !PT ;  /* 0x000000ff08ff7812 */ /* 0x000fe2000780c0ff */
[----:B------:R-:W-:Y:S02]  /*7e30*/  IMAD.MOV.U32 R0, RZ, RZ, 0x1 ;  /* 0x00000001ff007424 */ /* 0x000fe400078e00ff */
[----:B------:R-:W-:-:S10]  /*7e40*/  IMAD.MOV.U32 R3, RZ, RZ, RZ ;  /* 0x000000ffff037224 */ /* 0x000fd400078e00ff */
[----:B------:R-:W-:Y:S05]  /*7e50*/  @!P0 BRA `(.L_x_166) ;  /* 0x0000000c004c8947 */ /* 0x000fea0003800000 */
[----:B------:R-:W0:Y:S01]  /*7e60*/  LDC R0, c[0x0][0x28c] ;  /* 0x0000a300ff007b82 */ /* 0x000e220000000800 */
[----:B------:R-:W1:Y:S01]  /*7e70*/  S2R R12, SR_CgaCtaId ;  /* 0x00000000000c7919 */ /* 0x000e620000008800 */
[----:B------:R-:W-:Y:S01]  /*7e80*/  ULDC UR5, c[0x0][0x600] ;  /* 0x0001800000057ab9 */ /* 0x000fe20000000800 */
[----:B------:R-:W-:Y:S01]  /*7e90*/  ULDC UR4, c[0x0][0xc] ;  /* 0x0000030000047ab9 */ /* 0x000fe20000000800 */
[----:B------:R-:W-:Y:S01]  /*7ea0*/  UIADD3 UR16, UR5, -0x1, URZ ;  /* 0xffffffff05107890 */ /* 0x000fe2000fffe03f */
[----:B------:R-:W-:Y:S01]  /*7eb0*/  BSSY B0, `(.L_x_166) ;  /* 0x00000cd000007945 */ /* 0x000fe20003800000 */
[----:B------:R-:W-:Y:S01]  /*7ec0*/  ULDC UR6, c[0x0][0x658] ;  /* 0x0001960000067ab9 */ /* 0x000fe20000000800 */
[----:B------:R-:W-:Y:S01]  /*7ed0*/  ULDC UR5, c[0x0][0x10] ;  /* 0x0000040000057ab9 */ /* 0x000fe20000000800 */
[----:B------:R-:W-:Y:S01]  /*7ee0*/  UMOV UR7, 0xffffffff ;  /* 0xffffffff00077882 */ /* 0x000fe20000000000 */
[----:B------:R-:W-:Y:S01]  /*7ef0*/  UMOV UR8, 0x1 ;  /* 0x0000000100087882 */ /* 0x000fe20000000000 */
[----:B------:R-:W-:Y:S01]  /*7f00*/  UIMAD.WIDE.U32 UR4, UR4, UR5, URZ ;  /* 0x00000005040472a5 */ /* 0x000fe2000f8e003f */
[----:B------:R-:W-:Y:S01]  /*7f10*/  IMAD.MOV.U32 R9, RZ, RZ, 0x1 ;  /* 0x00000001ff097424 */ /* 0x000fe200078e00ff */
[----:B------:R-:W-:Y:S01]  /*7f20*/  USHF.L.U32 UR7, UR7, UR6, URZ ;  /* 0x0000000607077299 */ /* 0x000fe2000800063f */
[----:B------:R-:W-:Y:S01]  /*7f30*/  LOP3.LUT R8, R19, 0x2, RZ, 0xfc, !PT ;  /* 0x0000000213087812 */ /* 0x000fe200078efcff */
[----:B------:R-:W-:-:S02]  /*7f40*/  USHF.L.U32 UR18, UR8, UR6, URZ ;  /* 0x0000000608127299 */ /* 0x000fc4000800063f */
[----:B------:R-:W-:Y:S01]  /*7f50*/  ULOP3.LUT UR17, URZ, UR7, URZ, 0x33, !UPT ;  /* 0x000000073f117292 */ /* 0x000fe2000f8e333f */
[----:B------:R-:W-:Y:S01]  /*7f60*/  ULDC UR6, c[0x0][0x14] ;  /* 0x0000050000067ab9 */ /* 0x000fe20000000800 */
[----:B------:R-:W-:Y:S01]  /*7f70*/  ULDC.64 UR22, c[0x0][0x198] ;  /* 0x0000660000167ab9 */ /* 0x000fe20000000a00 */
[----:B------:R-:W-:Y:S02]  /*7f80*/  UIMAD.WIDE.U32 UR20, UR4, UR6, URZ ;  /* 0x00000006041472a5 */ /* 0x000fe4000f8e003f */
[----:B------:R-:W-:Y:S01]  /*7f90*/  UIMAD UR13, UR5, UR6, URZ ;  /* 0x00000006050d72a4 */ /* 0x000fe2000f8e023f */
[----:B0-----:R-:W-:-:S03]  /*7fa0*/  VIADD R0, R0, 0x3f ;  /* 0x0000003f00007836 */ /* 0x001fc60000000000 */
[----:B------:R-:W-:Y:S02]  /*7fb0*/  UIADD3 UR13, UR21, UR13, URZ ;  /* 0x0000000d150d7290 */ /* 0x000fe4000fffe03f */
[----:B------:R-:W-:-:S04]  /*7fc0*/  SHF.R.S32.HI R3, RZ, 0x1f, R0 ;  /* 0x0000001fff037819 */ /* 0x000fc80000011400 */
[----:B------:R-:W-:Y:S01]  /*7fd0*/  LEA.HI R10, R3, R0, RZ, 0x6 ;  /* 0x00000000030a7211 */ /* 0x000fe200078f30ff */
[C---:B-1----:R-:W-:Y:S02]  /*7fe0*/  IMAD.SHL.U32 R11, R12.reuse, 0x20, RZ ;  /* 0x000000200c0b7824 */ /* 0x042fe400078e00ff */
[----:B------:R-:W-:Y:S01]  /*7ff0*/  IMAD.SHL.U32 R12, R12, 0x800, RZ ;  /* 0x000008000c0c7824 */ /* 0x000fe200078e00ff */
[----:B------:R-:W-:Y:S01]  /*8000*/  SHF.R.S32.HI R10, RZ, 0x6, R10 ;  /* 0x00000006ff0a7819 */ /* 0x000fe2000001140a */
[----:B------:R-:W-:Y:S01]  /*8010*/  IMAD.MOV.U32 R0, RZ, RZ, 0x1 ;  /* 0x00000001ff007424 */ /* 0x000fe200078e00ff */
[----:B------:R-:W-:Y:S01]  /*8020*/  LOP3.LUT R11, R11, 0x20, RZ, 0xc0, !PT ;  /* 0x000000200b0b7812 */ /* 0x000fe200078ec0ff */
[----:B------:R-:W-:Y:S01]  /*8030*/  IMAD.MOV.U32 R3, RZ, RZ, RZ ;  /* 0x000000ffff037224 */ /* 0x000fe200078e00ff */
[----:B------:R-:W-:Y:S01]  /*8040*/  LOP3.LUT R12, R12, 0x800, RZ, 0xc0, !PT ;  /* 0x000008000c0c7812 */ /* 0x000fe200078ec0ff */
[----:B------:R-:W-:-:S07]  /*8050*/  VIADD R13, R10, 0x1 ;  /* 0x000000010a0d7836 */ /* 0x000fce0000000000 */
.L_x_177:
[----:B------:R-:W-:-:S03]  /*8060*/  UMOV UR4, 0xffffffff ;  /* 0xffffffff00047882 */ /* 0x000fc60000000000 */
[----:B------:R-:W-:Y:S05]  /*8070*/  BRA.DIV UR4, `(.L_x_167) ;  /* 0x0000001204187947 */ /* 0x000fea000b800000 */
[----:B------:R-:W-:-:S13]  /*8080*/  ELECT P6, URZ, PT ;  /* 0x00000000003f782f */ /* 0x000fda00038c0000 */
.L_x_191:
[----:B------:R-:W0:Y:S01]  /*8090*/  LDC R4, c[0x0][0x28c] ;  /* 0x0000a300ff047b82 */ /* 0x000e220000000800 */
[----:B------:R-:W-:Y:S01]  /*80a0*/  BSSY B1, `(.L_x_168) ;  /* 0x0000038000017945 */ /* 0x000fe20003800000 */
[----:B0-----:R-:W-:-:S13]  /*80b0*/  ISETP.LT.OR P6, PT, R4, 0x1, !P6 ;  /* 0x000000010400780c */ /* 0x001fda00077c1670 */
[----:B------:R-:W-:Y:S05]  /*80c0*/  @P6 BRA `(.L_x_169) ;  /* 0x0000000000d46947 */ /* 0x000fea0003800000 */
[----:B------:R-:W-:Y:S02]  /*80d0*/  IMAD R20, R20, 0x40, R11 ;  /* 0x0000004014147824 */ /* 0x000fe400078e020b */
[----:B------:R-:W-:Y:S02]  /*80e0*/  IMAD R21, R21, 0xc0, RZ ;  /* 0x000000c015157824 */ /* 0x000fe400078e02ff */
[----:B------:R-:W-:Y:S02]  /*80f0*/  IMAD.MOV.U32 R24, RZ, RZ, RZ ;  /* 0x000000ffff187224 */ /* 0x000fe400078e00ff */
[----:B------:R-:W-:Y:S02]  /*8100*/  IMAD.MOV.U32 R4, RZ, RZ, R13 ;  /* 0x000000ffff047224 */ /* 0x000fe400078e000d */
[----:B------:R-:W-:Y:S02]  /*8110*/  IMAD.MOV.U32 R5, RZ, RZ, R0 ;  /* 0x000000ffff057224 */ /* 0x000fe400078e0000 */
[----:B------:R-:W-:-:S07]  /*8120*/  IMAD.MOV.U32 R7, RZ, RZ, R3 ;  /* 0x000000ffff077224 */ /* 0x000fce00078e0003 */
.L_x_172:
[----:B------:R-:W0:Y:S01]  /*8130*/  S2R R15, SR_CgaCtaId ;  /* 0x00000000000f7919 */ /* 0x000e220000008800 */
[----:B------:R-:W-:Y:S02]  /*8140*/  MOV R14, 0x400 ;  /* 0x00000400000e7802 */ /* 0x000fe40000000f00 */
[----:B------:R-:W-:Y:S02]  /*8150*/  LOP3.LUT P1, RZ, R18, 0x7f, RZ, 0xc0, !PT ;  /* 0x0000007f12ff7812 */ /* 0x000fe4000782c0ff */
[----:B0-----:R-:W-:Y:S02]  /*8160*/  LEA R22, R15, R14, 0x18 ;  /* 0x0000000e0f167211 */ /* 0x001fe400078ec0ff */
[----:B------:R-:W-:-:S09]  /*8170*/  SHF.L.U32 R14, R5, 0x1f, RZ ;  /* 0x0000001f050e7819 */ /* 0x000fd200000006ff */
[----:B------:R-:W0:Y:S01]  /*8180*/  @!P1 LDC R15, c[0x0][0x500] ;  /* 0x00014000ff0f9b82 */ /* 0x000e220000000800 */
[----:B------:R-:W-:-:S04]  /*8190*/  IMAD R23, R7, 0x8, R22 ;  /* 0x0000000807177824 */ /* 0x000fc800078e0216 */
[----:B------:R-:W1:Y:S02]  /*81a0*/  SYNCS.PHASECHK.TRANS64.TRYWAIT P0, [R23+URZ+0x38], R14 ;  /* 0x0000380e170075a7 */ /* 0x000e64000800017f */
[----:B-1----:R-:W-:Y:S05]  /*81b0*/  @!P0 BRA `(.L_x_170) ;  /* 0x0000000c00e88947 */ /* 0x002fea0003800000 */
.L_x_192:
[----:B-1----:R-:W-:Y:S01]  /*81c0*/  PRMT R14, R8, 0x9910, RZ ;  /* 0x00009910080e7816 */ /* 0x002fe200000000ff */
[----:B0-----:R0:W-:Y:S03]  /*81d0*/  @!P1 SYNCS.ARRIVE.TRANS64 RZ, [R23+URZ], R15 ;  /* 0x0000000f17ff99a7 */ /* 0x0011e6000800003f */
[----:B------:R-:W-:-:S13]  /*81e0*/  ISETP.NE.AND P0, PT, R14, 0x2, PT ;  /* 0x000000020e00780c */ /* 0x000fda0003f05270 */
[----:B0-----:R-:W-:Y:S05]  /*81f0*/  @P0 BRA `(.L_x_171) ;  /* 0x0000000000040947 */ /* 0x001fea0003800000 */
[----:B------:R-:W-:Y:S01]  /*8200*/  BPT.TRAP 0x1 ;  /* 0x000000040000795c */ /* 0x000fe20000300000 */
.L_x_171:
[----:B------:R-:W-:Y:S01]  /*8210*/  IMAD R15, R7, 0x6000, R22 ;  /* 0x00006000070f7824 */ /* 0x000fe200078e0216 */
[----:B------:R-:W-:Y:S01]  /*8220*/  R2UR UR9, R23 ;  /* 0x00000000170972ca */ /* 0x000fe200000e0000 */
[----:B------:R-:W-:Y:S01]  /*8230*/  IMAD R14, R7, 0x1000, R12 ;  /* 0x00001000070e7824 */ /* 0x000fe200078e020c */
[----:B------:R-:W-:Y:S01]  /*8240*/  UIADD3 UR4, UP0, UR22, 0xf0, URZ ;  /* 0x000000f016047890 */ /* 0x000fe2000ff1e03f */
[----:B------:R-:W-:Y:S01]  /*8250*/  VIADD R4, R4, 0xffffffff ;  /* 0xffffffff04047836 */ /* 0x000fe20000000000 */
[----:B------:R-:W-:Y:S01]  /*8260*/  R2UR UR5, R15 ;  /* 0x000000000f0572ca */ /* 0x000fe200000e0000 */
[----:B------:R-:W-:Y:S01]  /*8270*/  IMAD R14, R14, 0x2, R22 ;  /* 0x000000020e0e7824 */ /* 0x000fe200078e0216 */
[----:B------:R-:W-:Y:S01]  /*8280*/  R2UR UR11, R21 ;  /* 0x00000000150b72ca */ /* 0x000fe200000e0000 */
[----:B------:R-:W-:Y:S01]  /*8290*/  UIADD3 UR24, UP1, UR22, 0x1f0, URZ ;  /* 0x000001f016187890 */ /* 0x000fe2000ff3e03f */
[----:B------:R-:W-:Y:S01]  /*82a0*/  R2UR UR10, R24 ;  /* 0x00000000180a72ca */ /* 0x000fe200000e0000 */
[----:B------:R-:W-:Y:S01]  /*82b0*/  VIADD R7, R7, 0x1 ;  /* 0x0000000107077836 */ /* 0x000fe20000000000 */
[----:B------:R-:W-:Y:S01]  /*82c0*/  R2UR UR8, R14 ;  /* 0x000000000e0872ca */ /* 0x000fe200000e0000 */
[----:B------:R-:W-:Y:S01]  /*82d0*/  UIADD3.X UR25, URZ, UR23, URZ, UP1, !UPT ;  /* 0x000000173f197290 */ /* 0x000fe20008ffe43f */
[----:B------:R-:W-:Y:S01]  /*82e0*/  R2UR UR12, R6 ;  /* 0x00000000060c72ca */ /* 0x000fe200000e0000 */
[----:B------:R-:W-:Y:S01]  /*82f0*/  UMOV UR6, 0x0 ;  /* 0x0000000000067882 */ /* 0x000fe20000000000 */
[----:B------:R-:W-:Y:S01]  /*8300*/  R2UR UR19, R20 ;  /* 0x00000000141372ca */ /* 0x000fe200000e0000 */
[----:B------:R-:W-:Y:S01]  /*8310*/  UMOV UR7, 0x10000000 ;  /* 0x1000000000077882 */ /* 0x000fe20000000000 */
[----:B------:R-:W-:Y:S01]  /*8320*/  ISETP.GT.AND P1, PT, R4, 0x1, PT ;  /* 0x000000010400780c */ /* 0x000fe20003f24270 */
[----:B------:R-:W-:Y:S01]  /*8330*/  UIADD3 UR14, UR5, 0x180, URZ ;  /* 0x00000180050e7890 */ /* 0x000fe2000fffe03f */
[C---:B------:R-:W-:Y:S01]  /*8340*/  ISETP.NE.AND P0, PT, R7.reuse, 0x7, PT ;  /* 0x000000070700780c */ /* 0x040fe20003f05270 */
[----:B------:R-:W-:Y:S01]  /*8350*/  UIADD3.X UR5, URZ, UR23, URZ, UP0, !UPT ;  /* 0x000000173f057290 */ /* 0x000fe200087fe43f */
[----:B------:R-:W-:Y:S01]  /*8360*/  VIADD R24, R24, 0x40 ;  /* 0x0000004018187836 */ /* 0x000fe20000000000 */
[----:B------:R-:W-:Y:S01]  /*8370*/  UMOV UR26, 0x30000 ;  /* 0x00030000001a7882 */ /* 0x000fe20000000000 */
[----:B------:R-:W-:Y:S01]  /*8380*/  SEL R14, RZ, 0x1, P0 ;  /* 0x00000001ff0e7807 */ /* 0x000fe20000000000 */
[----:B------:R-:W-:Y:S01]  /*8390*/  UIADD3 UR15, UR8, 0x2a180, URZ ;  /* 0x0002a180080f7890 */ /* 0x000fe2000fffe03f */
[----:B------:R-:W-:-:S02]  /*83a0*/  SEL R7, R7, RZ, P0 ;  /* 0x000000ff07077207 */ /* 0x000fc40000000000 */
[----:B------:R-:W-:Y:S01]  /*83b0*/  UMOV UR8, UR14 ;  /* 0x0000000e00087c82 */ /* 0x000fe20008000000 */
[----:B------:R-:W-:Y:S01]  /*83c0*/  LOP3.LUT R5, R5, R14, RZ, 0x3c, !PT ;  /* 0x0000000e05057212 */ /* 0x000fe200078e3cff */
[----:B------:R0:W-:Y:S02]  /*83d0*/  UTMALDG.3D [UR8], [UR4], desc[UR6] ;  /* 0x00000608040075b4 */ /* 0x0001e40008011000 */
[----:B0-----:R-:W-:Y:S01]  /*83e0*/  UMOV UR8, UR15 ;  /* 0x0000000f00087c82 */ /* 0x001fe20008000000 */
[----:B------:R-:W-:Y:S02]  /*83f0*/  UMOV UR11, UR19 ;  /* 0x00000013000b7c82 */ /* 0x000fe40008000000 */
[----:B------:R0:W-:Y:S02]  /*8400*/  UTMALDG.3D.MULTICAST [UR8], [UR24], UR26, desc[UR6] ;  /* 0x00000608180073b4 */ /* 0x0001e4000801181a */
[----:B0-----:R-:W-:Y:S05]  /*8410*/  @P1 BRA `(.L_x_172) ;  /* 0xfffffffc00441947 */ /* 0x001fea000383ffff */
.L_x_169:
[----:B------:R-:W-:Y:S05]  /*8420*/  BSYNC B1 ;  /* 0x0000000000017941 */ /* 0x000fea0003800000 */
.L_x_168:
[----:B------:R-:W-:Y:S01]  /*8430*/  LOP3.LUT P1, RZ, R9, 0xff, RZ, 0xc0, !PT ;  /* 0x000000ff09ff7812 */ /* 0x000fe2000782c0ff */
[C---:B------:R-:W-:Y:S01]  /*8440*/  IMAD.IADD R6, R10.reuse, 0x1, R3 ;  /* 0x000000010a067824 */ /* 0x040fe200078e0203 */
[----:B------:R-:W-:Y:S01]  /*8450*/  ULDC.64 UR4, c[0x0][0x650] ;  /* 0x0001940000047ab9 */ /* 0x000fe20000000a00 */
[----:B------:R-:W-:Y:S01]  /*8460*/  ISETP.GE.U32.AND P2, PT, R10, 0x7, PT ;  /* 0x000000070a00780c */ /* 0x000fe20003f46070 */
[----:B------:R-:W-:Y:S01]  /*8470*/  BSSY B1, `(.L_x_173) ;  /* 0x000006e000017945 */ /* 0x000fe20003800000 */
[C---:B------:R-:W-:Y:S01]  /*8480*/  IMAD.WIDE.U32 R4, R6.reuse, 0x24924925, RZ ;  /* 0x2492492506047825 */ /* 0x040fe200078e00ff */
[C---:B------:R-:W-:Y:S02]  /*8490*/  ISETP.GT.U32.AND P0, PT, R6.reuse, 0x6, PT ;  /* 0x000000060600780c */ /* 0x040fe40003f04070 */
[----:B------:R-:W-:Y:S01]  /*84a0*/  PRMT R9, RZ, 0x7610, R9 ;  /* 0x00007610ff097816 */ /* 0x000fe20000000009 */
[----:B------:R-:W-:Y:S01]  /*84b0*/  IMAD.IADD R4, R6, 0x1, -R5 ;  /* 0x0000000106047824 */ /* 0x000fe200078e0a05 */
[----:B------:R-:W-:Y:S01]  /*84c0*/  ISETP.LT.U32.AND P0, PT, R10, 0x7, P0 ;  /* 0x000000070a00780c */ /* 0x000fe20000701070 */
[----:B------:R-:W-:-:S02]  /*84d0*/  IMAD.MOV.U32 R21, RZ, RZ, -0x1 ;  /* 0xffffffffff157424 */ /* 0x000fc400078e00ff */
[----:B------:R-:W0:Y:S01]  /*84e0*/  @P1 S2R R14, SR_CgaCtaId ;  /* 0x00000000000e1919 */ /* 0x000e220000008800 */
[----:B------:R-:W-:Y:S01]  /*84f0*/  @P1 MOV R3, 0x400 ;  /* 0x0000040000031802 */ /* 0x000fe20000000f00 */
[----:B------:R-:W-:Y:S01]  /*8500*/  IMAD.MOV.U32 R20, RZ, RZ, -0x1 ;  /* 0xffffffffff147424 */ /* 0x000fe200078e00ff */
[----:B------:R-:W-:Y:S02]  /*8510*/  LEA.HI R4, R4, R5, RZ, 0x1f ;  /* 0x0000000504047211 */ /* 0x000fe400078ff8ff */
[----:B0-----:R-:W-:Y:S02]  /*8520*/  @P1 LEA R14, R14, R3, 0x18 ;  /* 0x000000030e0e1211 */ /* 0x001fe400078ec0ff */
[----:B------:R-:W-:Y:S02]  /*8530*/  SEL R3, RZ, 0x1, !P0 ;  /* 0x00000001ff037807 */ /* 0x000fe40004000000 */
[----:B------:R-:W-:Y:S01]  /*8540*/  IADD3 R16, P0, R16, UR20, RZ ;  /* 0x0000001410107c10 */ /* 0x000fe2000ff1e0ff */
[----:B------:R0:W-:Y:S01]  /*8550*/  @P1 SYNCS.ARRIVE.TRANS64.A1T0 RZ, [R14+URZ+0x88], RZ ;  /* 0x000088ff0eff19a7 */ /* 0x0001e2000810003f */
[----:B------:R-:W-:-:S02]  /*8560*/  LOP3.LUT R0, R0, R3, RZ, 0x3c, !PT ;  /* 0x0000000300007212 */ /* 0x000fc400078e3cff */
[----:B------:R-:W-:Y:S02]  /*8570*/  IADD3.X R17, R17, UR13, RZ, P0, !PT ;  /* 0x0000000d11117c10 */ /* 0x000fe400087fe4ff */
[----:B------:R-:W-:Y:S02]  /*8580*/  ISETP.GE.U32.AND P0, PT, R16, UR4, PT ;  /* 0x0000000410007c0c */ /* 0x000fe4000bf06070 */
[----:B------:R-:W-:Y:S02]  /*8590*/  SHF.R.U32.HI R3, RZ, 0x2, R4 ;  /* 0x00000002ff037819 */ /* 0x000fe40000011604 */
[----:B------:R-:W-:Y:S02]  /*85a0*/  ISETP.GE.U32.AND.EX P0, PT, R17, UR5, PT, P0 ;  /* 0x0000000511007c0c */ /* 0x000fe4000bf06100 */
[----:B------:R-:W-:Y:S01]  /*85b0*/  @P2 LOP3.LUT R0, R0, 0x1, R3, 0x78, !PT ;  /* 0x0000000100002812 */ /* 0x000fe200078e7803 */
[----:B------:R-:W-:Y:S01]  /*85c0*/  IMAD R3, R3, -0x7, R6 ;  /* 0xfffffff903037824 */ /* 0x000fe200078e0206 */
[----:B------:R-:W-:Y:S01]  /*85d0*/  PRMT R4, RZ, 0x7610, R4 ;  /* 0x00007610ff047816 */ /* 0x000fe20000000004 */
[----:B------:R-:W-:-:S08]  /*85e0*/  IMAD.MOV.U32 R6, RZ, RZ, -0x1 ;  /* 0xffffffffff067424 */ /* 0x000fd000078e00ff */
[----:B0-----:R-:W-:Y:S05]  /*85f0*/  @P0 BRA `(.L_x_174) ;  /* 0x0000000400540947 */ /* 0x001fea0003800000 */
[----:B------:R-:W0:Y:S01]  /*8600*/  S2R R15, SR_CTAID.X ;  /* 0x00000000000f7919 */ /* 0x000e220000002500 */
[----:B------:R-:W-:Y:S01]  /*8610*/  ULDC.64 UR4, c[0x0][0x628] ;  /* 0x00018a0000047ab9 */ /* 0x000fe20000000a00 */
[----:B------:R-:W-:Y:S01]  /*8620*/  ULDC UR7, c[0x0][0x630] ;  /* 0x00018c0000077ab9 */ /* 0x000fe20000000800 */
[----:B------:R-:W-:Y:S01]  /*8630*/  ISETP.NE.U32.AND P0, PT, RZ, UR4, PT ;  /* 0x00000004ff007c0c */ /* 0x000fe2000bf05070 */
[----:B------:R-:W1:Y:S01]  /*8640*/  S2R R20, SR_CTAID.Y ;  /* 0x0000000000147919 */ /* 0x000e620000002600 */
[----:B------:R-:W-:Y:S01]  /*8650*/  ULDC UR8, c[0x0][0x150] ;  /* 0x0000540000087ab9 */ /* 0x000fe20000000800 */
[----:B------:R-:W-:Y:S01]  /*8660*/  IMAD.MOV.U32 R4, RZ, RZ, R16 ;  /* 0x000000ffff047224 */ /* 0x000fe200078e0010 */
[----:B------:R-:W-:Y:S01]  /*8670*/  ISETP.NE.AND.EX P0, PT, RZ, UR5, PT, P0 ;  /* 0x00000005ff007c0c */ /* 0x000fe2000bf05300 */
[----:B------:R-:W-:Y:S01]  /*8680*/  IMAD.MOV.U32 R5, RZ, RZ, R17 ;  /* 0x000000ffff057224 */ /* 0x000fe200078e0011 */
[----:B0-----:R-:W-:-:S11]  /*8690*/  I2FP.F32.U32 R22, R15 ;  /* 0x0000000f00167245 */ /* 0x001fd60000201000 */
[----:B------:R-:W-:Y:S05]  /*86a0*/  @!P0 BRA `(.L_x_175) ;  /* 0x0000000000288947 */ /* 0x000fea0003800000 */
[----:B------:R-:W-:Y:S02]  /*86b0*/  ULDC UR6, c[0x0][0x634] ;  /* 0x00018d0000067ab9 */ /* 0x000fe40000000800 */
[----:B------:R-:W-:-:S05]  /*86c0*/  IADD3 R5, P0, R16, UR6, RZ ;  /* 0x0000000610057c10 */ /* 0x000fca000ff1e0ff */
[----:B------:R-:W-:-:S04]  /*86d0*/  IMAD.X R21, RZ, RZ, R17, P0 ;  /* 0x000000ffff157224 */ /* 0x000fc800000e0611 */
[----:B------:R-:W-:-:S04]  /*86e0*/  IMAD.WIDE.U32 R6, R21, UR4, RZ ;  /* 0x0000000415067c25 */ /* 0x000fc8000f8e00ff */
[----:B------:R-:W-:-:S04]  /*86f0*/  IMAD.WIDE.U32 R6, P0, R5, UR5, R6 ;  /* 0x0000000505067c25 */ /* 0x000fc8000f800006 */
[----:B------:R-:W-:-:S04]  /*8700*/  IMAD.WIDE.U32 R4, R5, UR4, RZ ;  /* 0x0000000405047c25 */ /* 0x000fc8000f8e00ff */
[----:B------:R-:W-:Y:S01]  /*8710*/  IMAD.MOV.U32 R4, RZ, RZ, R7 ;  /* 0x000000ffff047224 */ /* 0x000fe200078e0007 */
[----:B------:R-:W-:Y:S01]  /*8720*/  IADD3 RZ, P1, R5, R6, RZ ;  /* 0x0000000605ff7210 */ /* 0x000fe20007f3e0ff */
[----:B------:R-:W-:-:S04]  /*8730*/  IMAD.X R5, RZ, RZ, RZ, P0 ;  /* 0x000000ffff057224 */ /* 0x000fc800000e06ff */
[----:B------:R-:W-:-:S08]  /*8740*/  IMAD.WIDE.U32.X R4, R21, UR5, R4, P1 ;  /* 0x0000000515047c25 */ /* 0x000fd000088e0404 */
.L_x_175:
[--C-:B------:R-:W-:Y:S01]  /*8750*/  SHF.R.U64 R14, R4, UR7, R5.reuse ;  /* 0x00000007040e7c19 */ /* 0x100fe20008001205 */
[----:B------:R-:W-:Y:S01]  /*8760*/  FMUL R22, R22, UR8 ;  /* 0x0000000816167c20 */ /* 0x000fe20008400000 */
[----:B------:R-:W-:Y:S01]  /*8770*/  SHF.R.U32.HI R4, RZ, UR7, R5 ;  /* 0x00000007ff047c19 */ /* 0x000fe20008011605 */
[----:B------:R-:W0:Y:S01]  /*8780*/  LDC R6, c[0x0][0x144] ;  /* 0x00005100ff067b82 */ /* 0x000e220000000800 */
[----:B------:R-:W-:Y:S01]  /*8790*/  IADD3 R5, P0, RZ, -R14, RZ ;  /* 0x8000000eff057210 */ /* 0x000fe20007f1e0ff */
[----:B------:R-:W-:Y:S01]  /*87a0*/  ULDC UR6, c[0x0][0x154] ;  /* 0x0000550000067ab9 */ /* 0x000fe20000000800 */
[----:B-1----:R-:W-:Y:S01]  /*87b0*/  I2FP.F32.U32 R7, R20 ;  /* 0x0000001400077245 */ /* 0x002fe20000201000 */
[----:B------:R-:W1:Y:S01]  /*87c0*/  F2I.U32.TRUNC.NTZ R22, R22 ;  /* 0x0000001600167305 */ /* 0x000e62000020f000 */
[----:B------:R-:W-:Y:S01]  /*87d0*/  ULDC.64 UR4, c[0x0][0x620] ;  /* 0x0001880000047ab9 */ /* 0x000fe20000000a00 */
[----:B------:R-:W-:Y:S01]  /*87e0*/  IMAD.X R4, RZ, RZ, ~R4, P0 ;  /* 0x000000ffff047224 */ /* 0x000fe200000e0e04 */
[----:B------:R-:W-:Y:S01]  /*87f0*/  ISETP.NE.AND P2, PT, R2, 0x1, PT ;  /* 0x000000010200780c */ /* 0x000fe20003f45270 */
[----:B------:R-:W-:Y:S01]  /*8800*/  FMUL R23, R7, UR6 ;  /* 0x0000000607177c20 */ /* 0x000fe20008400000 */
[----:B------:R-:W2:Y:S01]  /*8810*/  LDC R25, c[0x0][0x148] ;  /* 0x00005200ff197b82 */ /* 0x000ea20000000800 */
[----:B------:R-:W-:Y:S01]  /*8820*/  IMAD R4, R4, UR4, RZ ;  /* 0x0000000404047c24 */ /* 0x000fe2000f8e02ff */
[----:B------:R-:W-:-:S02]  /*8830*/  ULDC.64 UR6, c[0x0][0x640] ;  /* 0x0001900000067ab9 */ /* 0x000fc40000000a00 */
[----:B------:R-:W-:Y:S01]  /*8840*/  ISETP.NE.U32.AND P0, PT, RZ, UR6, PT ;  /* 0x00000006ff007c0c */ /* 0x000fe2000bf05070 */
[----:B------:R-:W3:Y:S01]  /*8850*/  F2I.U32.TRUNC.NTZ R23, R23 ;  /* 0x0000001700177305 */ /* 0x000ee2000020f000 */
[C---:B------:R-:W-:Y:S02]  /*8860*/  IMAD R7, R5.reuse, UR5, R4 ;  /* 0x0000000505077c24 */ /* 0x040fe4000f8e0204 */
[----:B------:R-:W-:Y:S01]  /*8870*/  IMAD.WIDE.U32 R4, R5, UR4, R16 ;  /* 0x0000000405047c25 */ /* 0x000fe2000f8e0010 */
[----:B------:R-:W-:Y:S01]  /*8880*/  ULDC UR4, c[0x0][0x618] ;  /* 0x0001860000047ab9 */ /* 0x000fe20000000800 */
[----:B------:R-:W-:Y:S02]  /*8890*/  ISETP.NE.AND.EX P0, PT, RZ, UR7, PT, P0 ;  /* 0x00000007ff007c0c */ /* 0x000fe4000bf05300 */
[----:B------:R-:W-:Y:S02]  /*88a0*/  IMAD.IADD R5, R5, 0x1, R7 ;  /* 0x0000000105057824 */ /* 0x000fe400078e0207 */
[----:B-1----:R-:W-:-:S03]  /*88b0*/  IMAD.MOV R22, RZ, RZ, -R22 ;  /* 0x000000ffff167224 */ /* 0x002fc600078e0a16 */
[----:B------:R-:W-:Y:S01]  /*88c0*/  SHF.R.U64 R21, R4, UR4, R5 ;  /* 0x0000000404157c19 */ /* 0x000fe20008001205 */
[----:B0-----:R-:W-:Y:S01]  /*88d0*/  IMAD R15, R6, R22, R15 ;  /* 0x00000016060f7224 */ /* 0x001fe200078e020f */
[----:B------:R-:W-:Y:S01]  /*88e0*/  SHF.R.U32.HI R4, RZ, UR4, R5 ;  /* 0x00000004ff047c19 */ /* 0x000fe20008011605 */
[----:B------:R-:W-:Y:S01]  /*88f0*/  ULDC UR4, c[0x0][0x608] ;  /* 0x0001820000047ab9 */ /* 0x000fe20000000800 */
[----:B---3--:R-:W-:Y:S02]  /*8900*/  IMAD.MOV R6, RZ, RZ, -R23 ;  /* 0x000000ffff067224 */ /* 0x008fe400078e0a17 */
[--C-:B------:R-:W-:Y:S02]  /*8910*/  SHF.R.U64 R22, R21, UR4, R4.reuse ;  /* 0x0000000415167c19 */ /* 0x100fe40008001204 */
[----:B------:R-:W-:Y:S01]  /*8920*/  SHF.R.U32.HI R5, RZ, UR4, R4 ;  /* 0x00000004ff057c19 */ /* 0x000fe20008011604 */
[----:B------:R-:W-:Y:S01]  /*8930*/  ULDC UR4, c[0x0][0x658] ;  /* 0x0001960000047ab9 */ /* 0x000fe20000000800 */
[----:B--2---:R-:W-:-:S02]  /*8940*/  @P2 IMAD R15, R25, R6, R20 ;  /* 0x00000006190f2224 */ /* 0x004fc400078e0214 */
[--C-:B------:R-:W-:Y:S02]  /*8950*/  SHF.R.U64 R20, R22, UR4, R5.reuse ;  /* 0x0000000416147c19 */ /* 0x100fe40008001205 */
[----:B------:R-:W-:-:S03]  /*8960*/  SHF.R.U32.HI R23, RZ, UR4, R5 ;  /* 0x00000004ff177c19 */ /* 0x000fc60008011605 */
[----:B------:R-:W-:Y:S02]  /*8970*/  IMAD.MOV.U32 R6, RZ, RZ, R20 ;  /* 0x000000ffff067224 */ /* 0x000fe400078e0014 */
[----:B------:R-:W-:Y:S01]  /*8980*/  IMAD.MOV.U32 R5, RZ, RZ, R23 ;  /* 0x000000ffff057224 */ /* 0x000fe200078e0017 */
[----:B------:R-:W-:Y:S06]  /*8990*/  @!P0 BRA `(.L_x_176) ;  /* 0x00000000002c8947 */ /* 0x000fec0003800000 */
        /* <DEDUP_REMOVED lines=9> */
[----:B------:R-:W-:-:S04]  /*8a30*/  IMAD.WIDE.U32.X R4, R23, UR7, R4, P1 ;  /* 0x0000000717047c25 */ /* 0x000fc800088e0404 */
[----:B------:R-:W-:-:S07]  /*8a40*/  IMAD.MOV.U32 R6, RZ, RZ, R4 ;  /* 0x000000ffff067224 */ /* 0x000fce00078e0004 */
.L_x_176:
[----:B------:R-:W-:Y:S01]  /*8a50*/  ULDC UR4, c[0x0][0x648] ;  /* 0x0001920000047ab9 */ /* 0x000fe20000000800 */
[----:B------:R-:W-:Y:S01]  /*8a60*/  LOP3.LUT R4, R22, UR17, RZ, 0xc0, !PT ;  /* 0x0000001116047c12 */ /* 0x000fe2000f8ec0ff */
[----:B------:R-:W-:Y:S01]  /*8a70*/  ULDC UR5, c[0x0][0x610] ;  /* 0x0001840000057ab9 */ /* 0x000fe20000000800 */
[----:B------:R-:W-:Y:S01]  /*8a80*/  SHF.R.U64 R5, R6, UR4, R5 ;  /* 0x0000000406057c19 */ /* 0x000fe20008001205 */
[----:B------:R-:W-:Y:S01]  /*8a90*/  ULDC UR4, c[0x0][0x638] ;  /* 0x00018e0000047ab9 */ /* 0x000fe20000000800 */
[----:B------:R-:W-:-:S03]  /*8aa0*/  LOP3.LUT R21, R21, UR16, RZ, 0xc0, !PT ;  /* 0x0000001015157c12 */ /* 0x000fc6000f8ec0ff */
[----:B------:R-:W-:Y:S02]  /*8ab0*/  IMAD.MOV R7, RZ, RZ, -R5 ;  /* 0x000000ffff077224 */ /* 0x000fe400078e0a05 */
[----:B------:R-:W-:Y:S02]  /*8ac0*/  IMAD R4, R5, UR18, R4 ;  /* 0x0000001205047c24 */ /* 0x000fe4000f8e0204 */
[----:B------:R-:W-:Y:S01]  /*8ad0*/  IMAD R20, R7, UR4, R20 ;  /* 0x0000000407147c24 */ /* 0x000fe2000f8e0214 */
[----:B------:R-:W-:Y:S01]  /*8ae0*/  ULDC UR4, c[0x0][0x600] ;  /* 0x0001800000047ab9 */ /* 0x000fe20000000800 */
[----:B------:R-:W-:Y:S02]  /*8af0*/  IMAD R15, R4, UR5, R15 ;  /* 0x00000005040f7c24 */ /* 0x000fe4000f8e020f */
[----:B------:R-:W-:Y:S02]  /*8b00*/  IMAD R6, R20, UR4, R21 ;  /* 0x0000000414067c24 */ /* 0x000fe4000f8e0215 */
[----:B------:R-:W-:-:S03]  /*8b10*/  IMAD.MOV.U32 R4, RZ, RZ, 0x1 ;  /* 0x00000001ff047424 */ /* 0x000fc600078e00ff */
[----:B------:R-:W-:Y:S02]  /*8b20*/  SEL R20, R6, R15, !P2 ;  /* 0x0000000f06147207 */ /* 0x000fe40005000000 */
[----:B------:R-:W-:Y:S01]  /*8b30*/  SEL R21, R15, R6, !P2 ;  /* 0x000000060f157207 */ /* 0x000fe20005000000 */
[----:B------:R-:W-:-:S07]  /*8b40*/  IMAD.MOV.U32 R6, RZ, RZ, R14 ;  /* 0x000000ffff067224 */ /* 0x000fce00078e000e */
.L_x_174:
[----:B------:R-:W-:Y:S05]  /*8b50*/  BSYNC B1 ;  /* 0x0000000000017941 */ /* 0x000fea0003800000 */
.L_x_173:
[----:B------:R-:W-:-:S13]  /*8b60*/  LOP3.LUT P0, RZ, R4, 0xff, RZ, 0xc0, !PT ;  /* 0x000000ff04ff7812 */ /* 0x000fda000780c0ff */
[----:B------:R-:W-:Y:S05]  /*8b70*/  @P0 BRA `(.L_x_177) ;  /* 0xfffffff400380947 */ /* 0x000fea000383ffff */
[----:B------:R-:W-:Y:S05]  /*8b80*/  BSYNC B0 ;  /* 0x0000000000007941 */ /* 0x000fea0003800000 */
.L_x_166:
[----:B------:R-:W-:-:S03]  /*8b90*/  UMOV UR4, 0xffffffff ;  /* 0xffffffff00047882 */ /* 0x000fc60000000000 */
[----:B------:R-:W-:Y:S05]  /*8ba0*/  BRA.DIV UR4, `(.L_x_178) ;  /* 0x0000000604807947 */ /* 0x000fea000b800000 */
[----:B------:R-:W-:-:S13]  /*8bb0*/  ELECT P6, URZ, PT ;  /* 0x00000000003f782f */ /* 0x000fda00038c0000 */
.L_x_195:
[----:B------:R-:W-:Y:S04]  /*8bc0*/  BSSY B0, `(.L_x_179) ;  /* 0x0000046000007945 */ /* 0x000fe80003800000 */
[----:B------:R-:W-:Y:S05]  /*8bd0*/  @!P6 BRA `(.L_x_180) ;  /* 0x000000040010e947 */ /* 0x000fea0003800000 */
[----:B------:R-:W-:-:S04]  /*8be0*/  LOP3.LUT R19, R19, 0x2, RZ, 0xfc, !PT ;  /* 0x0000000213137812 */ /* 0x000fc800078efcff */
[----:B------:R-:W-:-:S13]  /*8bf0*/  ISETP.NE.AND P0, PT, R19, 0x3, PT ;  /* 0x000000031300780c */ /* 0x000fda0003f05270 */
[----:B------:R-:W-:Y:S05]  /*8c00*/  @!P0 BRA `(.L_x_181) ;  /* 0x0000000000048947 */ /* 0x000fea0003800000 */
[----:B------:R-:W-:Y:S01]  /*8c10*/  BPT.TRAP 0x1 ;  /* 0x000000040000795c */ /* 0x000fe20000300000 */
.L_x_181:
[----:B------:R-:W0:Y:S01]  /*8c20*/  S2R R5, SR_CgaCtaId ;  /* 0x0000000000057919 */ /* 0x000e220000008800 */
[----:B------:R-:W-:Y:S02]  /*8c30*/  MOV R2, 0x400 ;  /* 0x0000040000027802 */ /* 0x000fe40000000f00 */
[----:B------:R-:W-:Y:S02]  /*8c40*/  SHF.L.U32 R4, R0, 0x1f, RZ ;  /* 0x0000001f00047819 */ /* 0x000fe400000006ff */
[----:B0-----:R-:W-:-:S05]  /*8c50*/  LEA R2, R5, R2, 0x18 ;  /* 0x0000000205027211 */ /* 0x001fca00078ec0ff */
[----:B------:R-:W-:-:S04]  /*8c60*/  VIADD R2, R2, 0x38 ;  /* 0x0000003802027836 */ /* 0x000fc80000000000 */
[C---:B------:R-:W-:Y:S02]  /*8c70*/  IMAD R7, R3.reuse, 0x8, R2 ;  /* 0x0000000803077824 */ /* 0x040fe400078e0202 */
[----:B------:R-:W-:Y:S02]  /*8c80*/  VIADD R3, R3, 0x1 ;  /* 0x0000000103037836 */ /* 0x000fe40000000000 */
[----:B------:R-:W0:Y:S03]  /*8c90*/  SYNCS.PHASECHK.TRANS64.TRYWAIT P0, [R7+URZ], R4 ;  /* 0x00000004070075a7 */ /* 0x000e26000800017f */
[----:B------:R-:W-:-:S04]  /*8ca0*/  ISETP.NE.AND P1, PT, R3, 0x7, PT ;  /* 0x000000070300780c */ /* 0x000fc80003f25270 */
[----:B------:R-:W-:Y:S02]  /*8cb0*/  SEL R5, RZ, 0x1, P1 ;  /* 0x00000001ff057807 */ /* 0x000fe40000800000 */
[----:B------:R-:W-:Y:S02]  /*8cc0*/  SEL R3, R3, RZ, P1 ;  /* 0x000000ff03037207 */ /* 0x000fe40000800000 */
[----:B------:R-:W-:-:S03]  /*8cd0*/  LOP3.LUT R6, R0, R5, RZ, 0x3c, !PT ;  /* 0x0000000500067212 */ /* 0x000fc600078e3cff */
[----:B------:R-:W-:Y:S01]  /*8ce0*/  IMAD R8, R3, 0x8, R2 ;  /* 0x0000000803087824 */ /* 0x000fe200078e0202 */
[----:B------:R-:W-:Y:S01]  /*8cf0*/  SHF.L.U32 R5, R6, 0x1f, RZ ;  /* 0x0000001f06057819 */ /* 0x000fe200000006ff */
[----:B0-----:R-:W-:Y:S06]  /*8d00*/  @!P0 BRA `(.L_x_182) ;  /* 0x0000000400488947 */ /* 0x001fec0003800000 */
.L_x_196:
[----:B------:R-:W1:Y:S01]  /*8d10*/  SYNCS.PHASECHK.TRANS64.TRYWAIT P0, [R8+URZ], R5 ;  /* 0x00000005080075a7 */ /* 0x000e62000800017f */
[----:B------:R-:W-:-:S05]  /*8d20*/  VIADD R0, R3, 0x1 ;  /* 0x0000000103007836 */ /* 0x000fca0000000000 */
[----:B------:R-:W-:-:S04]  /*8d30*/  ISETP.NE.AND P1, PT, R0, 0x7, PT ;  /* 0x000000070000780c */ /* 0x000fc80003f25270 */
[----:B------:R-:W-:Y:S02]  /*8d40*/  SEL R3, RZ, 0x1, P1 ;  /* 0x00000001ff037807 */ /* 0x000fe40000800000 */
[----:B0-----:R-:W-:Y:S02]  /*8d50*/  SEL R7, R0, RZ, P1 ;  /* 0x000000ff00077207 */ /* 0x001fe40000800000 */
[----:B------:R-:W-:-:S03]  /*8d60*/  LOP3.LUT R6, R6, R3, RZ, 0x3c, !PT ;  /* 0x0000000306067212 */ /* 0x000fc600078e3cff */
[----:B------:R-:W-:Y:S01]  /*8d70*/  IMAD R9, R7, 0x8, R2 ;  /* 0x0000000807097824 */ /* 0x000fe200078e0202 */
[----:B------:R-:W-:Y:S01]  /*8d80*/  SHF.L.U32 R4, R6, 0x1f, RZ ;  /* 0x0000001f06047819 */ /* 0x000fe200000006ff */
[----:B-1----:R-:W-:Y:S06]  /*8d90*/  @!P0 BRA `(.L_x_183) ;  /* 0x0000000400388947 */ /* 0x002fec0003800000 */
.L_x_197:
[----:B------:R-:W1:Y:S01]  /*8da0*/  SYNCS.PHASECHK.TRANS64.TRYWAIT P0, [R9+URZ], R4 ;  /* 0x00000004090075a7 */ /* 0x000e62000800017f */
[----:B------:R-:W-:-:S05]  /*8db0*/  VIADD R0, R7, 0x1 ;  /* 0x0000000107007836 */ /* 0x000fca0000000000 */
[----:B------:R-:W-:-:S04]  /*8dc0*/  ISETP.NE.AND P1, PT, R0, 0x7, PT ;  /* 0x000000070000780c */ /* 0x000fc80003f25270 */
[----:B------:R-:W-:Y:S02]  /*8dd0*/  SEL R3, RZ, 0x1, P1 ;  /* 0x00000001ff037807 */ /* 0x000fe40000800000 */
[----:B------:R-:W-:Y:S02]  /*8de0*/  SEL R7, R0, RZ, P1 ;  /* 0x000000ff00077207 */ /* 0x000fe40000800000 */
[----:B------:R-:W-:-:S03]  /*8df0*/  LOP3.LUT R6, R6, R3, RZ, 0x3c, !PT ;  /* 0x0000000306067212 */ /* 0x000fc600078e3cff */
[----:B0-----:R-:W-:Y:S01]  /*8e00*/  IMAD R8, R7, 0x8, R2 ;  /* 0x0000000807087824 */ /* 0x001fe200078e0202 */
[----:B------:R-:W-:Y:S01]  /*8e10*/  SHF.L.U32 R5, R6, 0x1f, RZ ;  /* 0x0000001f06057819 */ /* 0x000fe200000006ff */
[----:B-1----:R-:W-:Y:S06]  /*8e20*/  @!P0 BRA `(.L_x_184) ;  /* 0x0000000400288947 */ /* 0x002fec0003800000 */
.L_x_198:
        /* <DEDUP_REMOVED lines=9> */
.L_x_199:
[----:B------:R-:W1:Y:S01]  /*8ec0*/  SYNCS.PHASECHK.TRANS64.TRYWAIT P0, [R9+URZ], R4 ;  /* 0x00000004090075a7 */ /* 0x000e62000800017f */
[----:B------:R-:W-:-:S05]  /*8ed0*/  VIADD R0, R7, 0x1 ;  /* 0x0000000107007836 */ /* 0x000fca0000000000 */
[----:B------:R-:W-:-:S04]  /*8ee0*/  ISETP.NE.AND P1, PT, R0, 0x7, PT ;  /* 0x000000070000780c */ /* 0x000fc80003f25270 */
[----:B------:R-:W-:Y:S02]  /*8ef0*/  SEL R3, RZ, 0x1, P1 ;  /* 0x00000001ff037807 */ /* 0x000fe40000800000 */
[----:B------:R-:W-:Y:S02]  /*8f00*/  SEL R7, R0, RZ, P1 ;  /* 0x000000ff00077207 */ /* 0x000fe40000800000 */
[----:B------:R-:W-:-:S03]  /*8f10*/  LOP3.LUT R11, R6, R3, RZ, 0x3c, !PT ;  /* 0x00000003060b7212 */ /* 0x000fc600078e3cff */
[----:B------:R-:W-:Y:S01]  /*8f20*/  IMAD R6, R7, 0x8, R2 ;  /* 0x0000000807067824 */ /* 0x000fe200078e0202 */
[----:B0-----:R-:W-:Y:S01]  /*8f30*/  SHF.L.U32 R5, R11, 0x1f, RZ ;  /* 0x0000001f0b057819 */ /* 0x001fe200000006ff */
[----:B-1----:R-:W-:Y:S06]  /*8f40*/  @!P0 BRA `(.L_x_186) ;  /* 0x0000000400088947 */ /* 0x002fec0003800000 */
.L_x_200:
[----:B------:R-:W1:Y:S01]  /*8f50*/  SYNCS.PHASECHK.TRANS64.TRYWAIT P0, [R6+URZ], R5 ;  /* 0x00000005060075a7 */ /* 0x000e62000800017f */
[----:B------:R-:W-:-:S05]  /*8f60*/  VIADD R0, R7, 0x1 ;  /* 0x0000000107007836 */ /* 0x000fca0000000000 */
[----:B------:R-:W-:-:S04]  /*8f70*/  ISETP.NE.AND P1, PT, R0, 0x7, PT ;  /* 0x000000070000780c */ /* 0x000fc80003f25270 */
[----:B0-----:R-:W-:Y:S02]  /*8f80*/  SEL R4, RZ, 0x1, P1 ;  /* 0x00000001ff047807 */ /* 0x001fe40000800000 */
[----:B------:R-:W-:Y:S02]  /*8f90*/  SEL R3, R0, RZ, P1 ;  /* 0x000000ff00037207 */ /* 0x000fe40000800000 */
[----:B------:R-:W-:Y:S01]  /*8fa0*/  LOP3.LUT R0, R11, R4, RZ, 0x3c, !PT ;  /* 0x000000040b007212 */ /* 0x000fe200078e3cff */
[----:B-1----:R-:W-:Y:S06]  /*8fb0*/  @!P0 BRA `(.L_x_187) ;  /* 0x0000000400008947 */ /* 0x002fec0003800000 */
.L_x_201:
[----:B------:R-:W-:Y:S01]  /*8fc0*/  IMAD R3, R3, 0x8, R2 ;  /* 0x0000000803037824 */ /* 0x000fe200078e0202 */
[----:B------:R-:W-:-:S07]  /*8fd0*/  SHF.L.U32 R0, R0, 0x1f, RZ ;  /* 0x0000001f00007819 */ /* 0x000fce00000006ff */
.L_x_188:
[----:B-1----:R1:W2:Y:S02]  /*8fe0*/  SYNCS.PHASECHK.TRANS64.TRYWAIT P0, [R3+URZ], R0 ;  /* 0x00000000030075a7 */ /* 0x0022a4000800017f */
[----:B--2---:R-:W-:Y:S05]  /*8ff0*/  @!P0 NANOSLEEP.SYNCS 0x989680 ;  /* 0x009896800000895d */ /* 0x004fea0003900000 */
[----:B------:R-:W2:Y:S02]  /*9000*/  @!P0 SYNCS.PHASECHK.TRANS64 P0, [R3+URZ], R0 ;  /* 0x00000000030085a7 */ /* 0x000ea4000800007f */
[----:B--2---:R-:W-:Y:S05]  /*9010*/  @!P0 BRA `(.L_x_188) ;  /* 0xfffffffc00f08947 */ /* 0x004fea000383ffff */
.L_x_180:
[----:B------:R-:W-:Y:S05]  /*9020*/  BSYNC B0 ;  /* 0x0000000000007941 */ /* 0x000fea0003800000 */
.L_x_179:
[----:B------:R-:W-:Y:S05]  /*9030*/  EXIT ;  /* 0x000000000000794d */ /* 0x000fea0003800000 */
.L_x_21:
[----:B----4-:R4:W0:Y:S02]  /*9040*/  SYNCS.PHASECHK.TRANS64.TRYWAIT P1, [R3+URZ], R0 ;  /* 0x00000000030075a7 */ /* 0x010824000802017f */
[----:B0-----:R-:W-:Y:S05]  /*9050*/  @!P1 NANOSLEEP.SYNCS 0x989680 ;  /* 0x009896800000995d */ /* 0x001fea0003900000 */
[----:B------:R-:W0:Y:S02]  /*9060*/  @!P1 SYNCS.PHASECHK.TRANS64 P1, [R3+URZ], R0 ;  /* 0x00000000030095a7 */ /* 0x000e24000802007f */
[----:B0-----:R-:W-:Y:S05]  /*9070*/  @!P1 BRA `(.L_x_21) ;  /* 0xfffffffc00f09947 */ /* 0x001fea000383ffff */
[----:B------:R-:W-:Y:S05]  /*9080*/  BRA `(.L_x_20) ;  /* 0xffffff84003c7947 */ /* 0x000fea000383ffff */
.L_x_26:
[----:B-1----:R1:W3:Y:S02]  /*9090*/  SYNCS.PHASECHK.TRANS64.TRYWAIT P1, [R5+URZ], R4 ;  /* 0x00000004050075a7 */ /* 0x0022e4000802017f */
[----:B---3--:R-:W-:Y:S05]  /*90a0*/  @!P1 NANOSLEEP.SYNCS 0x989680 ;  /* 0x009896800000995d */ /* 0x008fea0003900000 */
[----:B------:R-:W3:Y:S02]  /*90b0*/  @!P1 SYNCS.PHASECHK.TRANS64 P1, [R5+URZ], R4 ;  /* 0x00000004050095a7 */ /* 0x000ee4000802007f */
[----:B---3--:R-:W-:Y:S05]  /*90c0*/  @!P1 BRA `(.L_x_26) ;  /* 0xfffffffc00f09947 */ /* 0x008fea000383ffff */
[----:B------:R-:W-:Y:S05]  /*90d0*/  BRA `(.L_x_25) ;  /* 0xffffff88008c7947 */ /* 0x000fea000383ffff */
.L_x_167:
[----:B------:R-:W-:Y:S01]  /*90e0*/  BSSY B1, `(.L_x_189) ;  /* 0x0000006000017945 */ /* 0x000fe20003800000 */
[----:B------:R-:W-:-:S07]  /*90f0*/  IMAD.MOV.U32 R15, RZ, RZ, -0x1 ;  /* 0xffffffffff0f7424 */ /* 0x000fce00078e00ff */
[----:B------:R-:W-:Y:S05]  /*9100*/  WARPSYNC.COLLECTIVE R15, `(.L_x_190) ;  /* 0x000000000f0c7348 */ /* 0x000fea0003c00000 */
[----:B------:R-:W-:Y:S02]  /*9110*/  ELECT P6, UR62, PT ;  /* 0x00000000003e782f */ /* 0x000fe400038c0000 */
[----:B------:R-:W-:Y:S01]  /*9120*/  MOV R14, UR62 ;  /* 0x0000003e000e7c02 */ /* 0x000fe20008000f00 */
[----:B------:R-:W-:Y:S10]  /*9130*/  ENDCOLLECTIVE ;  /* 0x000000000000791b */ /* 0x000ff40003800000 */
.L_x_190:
[----:B------:R-:W-:Y:S05]  /*9140*/  BSYNC B1 ;  /* 0x0000000000017941 */ /* 0x000fea0003800000 */
.L_x_189:
[----:B------:R-:W-:Y:S05]  /*9150*/  BRA `(.L_x_191) ;  /* 0xffffffec00cc7947 */ /* 0x000fea000383ffff */
.L_x_170:
[----:B-1----:R1:W2:Y:S02]  /*9160*/  SYNCS.PHASECHK.TRANS64.TRYWAIT P0, [R23+URZ+0x38], R14 ;  /* 0x0000380e170075a7 */ /* 0x0022a4000800017f */
[----:B--2---:R-:W-:Y:S05]  /*9170*/  @!P0 NANOSLEEP.SYNCS 0x989680 ;  /* 0x009896800000895d */ /* 0x004fea0003900000 */
[----:B------:R-:W2:Y:S02]  /*9180*/  @!P0 SYNCS.PHASECHK.TRANS64 P0, [R23+URZ+0x38], R14 ;  /* 0x0000380e170085a7 */ /* 0x000ea4000800007f */
[----:B--2---:R-:W-:Y:S05]  /*9190*/  @!P0 BRA `(.L_x_170) ;  /* 0xfffffffc00f08947 */ /* 0x004fea000383ffff */
[----:B------:R-:W-:Y:S05]  /*91a0*/  BRA `(.L_x_192) ;  /* 0xfffffff000047947 */ /* 0x000fea000383ffff */
.L_x_178:
[----:B------:R-:W-:Y:S01]  /*91b0*/  BSSY B0, `(.L_x_193) ;  /* 0x0000006000007945 */ /* 0x000fe20003800000 */
[----:B------:R-:W-:-:S07]  /*91c0*/  IMAD.MOV.U32 R15, RZ, RZ, -0x1 ;  /* 0xffffffffff0f7424 */ /* 0x000fce00078e00ff */
[----:B------:R-:W-:Y:S05]  /*91d0*/  WARPSYNC.COLLECTIVE R15, `(.L_x_194) ;  /* 0x000000000f0c7348 */ /* 0x000fea0003c00000 */
[----:B------:R-:W-:Y:S02]  /*91e0*/  ELECT P6, UR62, PT ;  /* 0x00000000003e782f */ /* 0x000fe400038c0000 */
[----:B------:R-:W-:Y:S01]  /*91f0*/  MOV R14, UR62 ;  /* 0x0000003e000e7c02 */ /* 0x000fe20008000f00 */
[----:B------:R-:W-:Y:S10]  /*9200*/  ENDCOLLECTIVE ;  /* 0x000000000000791b */ /* 0x000ff40003800000 */
.L_x_194:
[----:B------:R-:W-:Y:S05]  /*9210*/  BSYNC B0 ;  /* 0x0000000000007941 */ /* 0x000fea0003800000 */
.L_x_193:
[----:B------:R-:W-:Y:S05]  /*9220*/  BRA `(.L_x_195) ;  /* 0xfffffff800647947 */ /* 0x000fea000383ffff */
.L_x_182:
[----:B0-----:R0:W1:Y:S02]  /*9230*/  SYNCS.PHASECHK.TRANS64.TRYWAIT P0, [R7+URZ], R4 ;  /* 0x00000004070075a7 */ /* 0x001064000800017f */
[----:B-1----:R-:W-:Y:S05]  /*9240*/  @!P0 NANOSLEEP.SYNCS 0x989680 ;  /* 0x009896800000895d */ /* 0x002fea0003900000 */
[----:B------:R-:W1:Y:S02]  /*9250*/  @!P0 SYNCS.PHASECHK.TRANS64 P0, [R7+URZ], R4 ;  /* 0x00000004070085a7 */ /* 0x000e64000800007f */
[----:B-1----:R-:W-:Y:S05]  /*9260*/  @!P0 BRA `(.L_x_182) ;  /* 0xfffffffc00f08947 */ /* 0x002fea000383ffff */
[----:B------:R-:W-:Y:S05]  /*9270*/  BRA `(.L_x_196) ;  /* 0xfffffff800a47947 */ /* 0x000fea000383ffff */
.L_x_183:
[----:B0-----:R0:W1:Y:S02]  /*9280*/  SYNCS.PHASECHK.TRANS64.TRYWAIT P0, [R8+URZ], R5 ;  /* 0x00000005080075a7 */ /* 0x001064000800017f */
[----:B-1----:R-:W-:Y:S05]  /*9290*/  @!P0 NANOSLEEP.SYNCS 0x989680 ;  /* 0x009896800000895d */ /* 0x002fea0003900000 */
[----:B------:R-:W1:Y:S02]  /*92a0*/  @!P0 SYNCS.PHASECHK.TRANS64 P0, [R8+URZ], R5 ;  /* 0x00000005080085a7 */ /* 0x000e64000800007f */
[----:B-1----:R-:W-:Y:S05]  /*92b0*/  @!P0 BRA `(.L_x_183) ;  /* 0xfffffffc00f08947 */ /* 0x002fea000383ffff */
[----:B------:R-:W-:Y:S05]  /*92c0*/  BRA `(.L_x_197) ;  /* 0xfffffff800b47947 */ /* 0x000fea000383ffff */
.L_x_184:
[----:B0-----:R0:W1:Y:S02]  /*92d0*/  SYNCS.PHASECHK.TRANS64.TRYWAIT P0, [R9+URZ], R4 ;  /* 0x00000004090075a7 */ /* 0x001064000800017f */
[----:B-1----:R-:W-:Y:S05]  /*92e0*/  @!P0 NANOSLEEP.SYNCS 0x989680 ;  /* 0x009896800000895d */ /* 0x002fea0003900000 */
[----:B------:R-:W1:Y:S02]  /*92f0*/  @!P0 SYNCS.PHASECHK.TRANS64 P0, [R9+URZ], R4 ;  /* 0x00000004090085a7 */ /* 0x000e64000800007f */
[----:B-1----:R-:W-:Y:S05]  /*9300*/  @!P0 BRA `(.L_x_184) ;  /* 0xfffffffc00f08947 */ /* 0x002fea000383ffff */
[----:B------:R-:W-:Y:S05]  /*9310*/  BRA `(.L_x_198) ;  /* 0xfffffff800c47947 */ /* 0x000fea000383ffff */
.L_x_185:
[----:B0-----:R0:W1:Y:S02]  /*9320*/  SYNCS.PHASECHK.TRANS64.TRYWAIT P0, [R8+URZ], R5 ;  /* 0x00000005080075a7 */ /* 0x001064000800017f */
[----:B-1----:R-:W-:Y:S05]  /*9330*/  @!P0 NANOSLEEP.SYNCS 0x989680 ;  /* 0x009896800000895d */ /* 0x002fea0003900000 */
[----:B------:R-:W1:Y:S02]  /*9340*/  @!P0 SYNCS.PHASECHK.TRANS64 P0, [R8+URZ], R5 ;  /* 0x00000005080085a7 */ /* 0x000e64000800007f */
[----:B-1----:R-:W-:Y:S05]  /*9350*/  @!P0 BRA `(.L_x_185) ;  /* 0xfffffffc00f08947 */ /* 0x002fea000383ffff */
[----:B------:R-:W-:Y:S05]  /*9360*/  BRA `(.L_x_199) ;  /* 0xfffffff800d47947 */ /* 0x000fea000383ffff */
.L_x_186:
[----:B0-----:R0:W1:Y:S02]  /*9370*/  SYNCS.PHASECHK.TRANS64.TRYWAIT P0, [R9+URZ], R4 ;  /* 0x00000004090075a7 */ /* 0x001064000800017f */
[----:B-1----:R-:W-:Y:S05]  /*9380*/  @!P0 NANOSLEEP.SYNCS 0x989680 ;  /* 0x009896800000895d */ /* 0x002fea0003900000 */
[----:B------:R-:W1:Y:S02]  /*9390*/  @!P0 SYNCS.PHASECHK.TRANS64 P0, [R9+URZ], R4 ;  /* 0x00000004090085a7 */ /* 0x000e64000800007f */
[----:B-1----:R-:W-:Y:S05]  /*93a0*/  @!P0 BRA `(.L_x_186) ;  /* 0xfffffffc00f08947 */ /* 0x002fea000383ffff */
[----:B------:R-:W-:Y:S05]  /*93b0*/  BRA `(.L_x_200) ;  /* 0xfffffff800e47947 */ /* 0x000fea000383ffff */
.L_x_187:
[----:B0-----:R0:W1:Y:S02]  /*93c0*/  SYNCS.PHASECHK.TRANS64.TRYWAIT P0, [R6+URZ], R5 ;  /* 0x00000005060075a7 */ /* 0x001064000800017f */
[----:B-1----:R-:W-:Y:S05]  /*93d0*/  @!P0 NANOSLEEP.SYNCS 0x989680 ;  /* 0x009896800000895d */ /* 0x002fea0003900000 */
[----:B------:R-:W1:Y:S02]  /*93e0*/  @!P0 SYNCS.PHASECHK.TRANS64 P0, [R6+URZ], R5 ;  /* 0x00000005060085a7 */ /* 0x000e64000800007f */
[----:B-1----:R-:W-:Y:S05]  /*93f0*/  @!P0 BRA `(.L_x_187) ;  /* 0xfffffffc00f08947 */ /* 0x002fea000383ffff */
[----:B------:R-:W-:Y:S05]  /*9400*/  BRA `(.L_x_201) ;  /* 0xfffffff800ec7947 */ /* 0x000fea000383ffff */
.L_x_202:
[----:B------:R-:W-:-:S00]  /*9410*/  BRA `(.L_x_202) ;  /* 0xfffffffc00fc7947 */ /* 0x000fc0000383ffff */
[----:B------:R-:W-:-:S00]  /*9420*/  NOP ;  /* 0x0000000000007918 */ /* 0x000fc00000000000 */
        /* <DEDUP_REMOVED lines=13> */
.L_x_203:


//--------------------- .nv.global.init           --------------------------
	.section	.nv.global.init,"aw",@progbits
.nv.global.init:
	.type		$str$22,@object
	.size		$str$22,($str$23 - $str$22)
$str$22:
        /*0000*/ 	.byte	0x6b, 0x5f, 0x74, 0x69, 0x6c, 0x65, 0x5f, 0x63, 0x6f, 0x75, 0x6e, 0x74, 0x20, 0x3e, 0x3d, 0x20
        /*0010*/ 	.byte	0x31, 0x00
	.type		$str$23,@object
	.size		$str$23,(__unnamed_1 - $str$23)
$str$23:
        /*0012*/ 	.byte	0x2f, 0x74, 0x6d, 0x70, 0x2f, 0x63, 0x75, 0x74, 0x6c, 0x61, 0x73, 0x73, 0x5f, 0x73, 0x77, 0x65
        /*0022*/ 	.byte	0x65, 0x70, 0x5f, 0x73, 0x72, 0x63, 0x2f, 0x69, 0x6e, 0x63, 0x6c, 0x75, 0x64, 0x65, 0x2f, 0x63
        /*0032*/ 	.byte	0x75, 0x74, 0x6c, 0x61, 0x73, 0x73, 0x2f, 0x67, 0x65, 0x6d, 0x6d, 0x2f, 0x63, 0x6f, 0x6c, 0x6c
        /*0042*/ 	.byte	0x65, 0x63, 0x74, 0x69, 0x76, 0x65, 0x2f, 0x73, 0x6d, 0x39, 0x30, 0x5f, 0x6d, 0x6d, 0x61, 0x5f
        /*0052*/ 	.byte	0x74, 0x6d, 0x61, 0x5f, 0x67, 0x6d, 0x6d, 0x61, 0x5f, 0x73, 0x73, 0x5f, 0x77, 0x61, 0x72, 0x70
        /*0062*/ 	.byte	0x73, 0x70, 0x65, 0x63, 0x69, 0x61, 0x6c, 0x69, 0x7a, 0x65, 0x64, 0x2e, 0x68, 0x70, 0x70, 0x00
	.type		__unnamed_1,@object
	.size		__unnamed_1,(.L_0 - __unnamed_1)
__unnamed_1:
        /*0072*/ 	.byte	0x76, 0x6f, 0x69, 0x64, 0x20, 0x63, 0x75, 0x74, 0x6c, 0x61, 0x73, 0x73, 0x3a, 0x3a, 0x67, 0x65
        /* <DEDUP_REMOVED lines=180> */
        /*0bc2*/ 	.byte	0x65, 0x3a, 0x3a, 0x69, 0x64, 0x65, 0x6e, 0x74, 0x69, 0x74, 0x79, 0x5d, 0x00
.L_0:


//--------------------- .nv.shared._ZN7cutlass13device_kernelINS_4gemm6kernel13GemmUniversalIN4cute5tupleIJiiiiEEENS1_10collective13CollectiveMmaINS1_34MainloopSm90TmaGmmaWarpSpecializedILi7ENS5_IJNS4_1CILi2EEENSA_ILi1EEESC_EEENS1_35KernelTmaWarpSpecializedCooperativeEEENS5_IJNSA_ILi192EEENSA_ILi64EEESH_EEENS_10bfloat16_tENS5_IJlSC_lEEESJ_SK_NS4_8TiledMMAINS4_8MMA_AtomIJNS4_4SM904GMMA27MMA_64x64x16_F32BF16BF16_SSILNSO_5MajorE0ELSQ_0ELNSO_7ScaleInE1ELSR_1EEEEEENS4_6LayoutISD_NS5_IJSC_NSA_ILi0EEESV_EEEEENS5_IJNS4_10UnderscoreESY_SY_EEEEENS4_13SM90_TMA_LOADENS4_14ComposedLayoutINS4_7SwizzleILi3ELi4ELi3EEENS4_18smem_ptr_flag_bitsILi16EEENSU_INS5_IJNSA_ILi8EEESH_EEENS5_IJSH_SC_EEEEEEEvNS4_8identityENS4_23SM90_TMA_LOAD_MULTICASTES1B_vS1C_EENS_8epilogue10collective6detail29Sm90TmaWarpSpecializedAdapterINS1G_15DefaultEpilogueISJ_SK_SK_NS1F_6thread17LinearCombinationISJ_Li1EffLNS1K_9ScaleType4KindE0ELNS_15FloatRoundStyleE2ESJ_EENS1_15EpilogueDefaultEEEEEvvEEEEvNT_6ParamsE --------------------------
	.section	.nv.shared._ZN7cutlass13device_kernelINS_4gemm6kernel13GemmUniversalIN4cute5tupleIJiiiiEEENS1_10collective13CollectiveMmaINS1_34MainloopSm90TmaGmmaWarpSpecializedILi7ENS5_IJNS4_1CILi2EEENSA_ILi1EEESC_EEENS1_35KernelTmaWarpSpecializedCooperativeEEENS5_IJNSA_ILi192EEENSA_ILi64EEESH_EEENS_10bfloat16_tENS5_IJlSC_lEEESJ_SK_NS4_8TiledMMAINS4_8MMA_AtomIJNS4_4SM904GMMA27MMA_64x64x16_F32BF16BF16_SSILNSO_5MajorE0ELSQ_0ELNSO_7ScaleInE1ELSR_1EEEEEENS4_6LayoutISD_NS5_IJSC_NSA_ILi0EEESV_EEEEENS5_IJNS4_10UnderscoreESY_SY_EEEEENS4_13SM90_TMA_LOADENS4_14ComposedLayoutINS4_7SwizzleILi3ELi4ELi3EEENS4_18smem_ptr_flag_bitsILi16EEENSU_INS5_IJNSA_ILi8EEESH_EEENS5_IJSH_SC_EEEEEEEvNS4_8identityENS4_23SM90_TMA_LOAD_MULTICASTES1B_vS1C_EENS_8epilogue10collective6detail29Sm90TmaWarpSpecializedAdapterINS1G_15DefaultEpilogueISJ_SK_SK_NS1F_6thread17LinearCombinationISJ_Li1EffLNS1K_9ScaleType4KindE0ELNS_15FloatRoundStyleE2ESJ_EENS1_15EpilogueDefaultEEEEEvvEEEEvNT_6ParamsE,"aw",@nobits
	.sectionflags	@""
	.align	16
	.zero		1024


//--------------------- .nv.shared.reserved.0     --------------------------
	.section	.nv.shared.reserved.0,"aw",@nobits
	.weak		__nv_reservedSMEM_offset_0_alias
	.size		__nv_reservedSMEM_offset_0_alias, 0, 0
	.other		__nv_reservedSMEM_offset_0_alias,@"STO_CUDA_RESERVED_SHARED STV_DEFAULT"
__nv_reservedSMEM_offset_0_alias:
	.zero		0


//--------------------- .nv.global                --------------------------
	.section	.nv.global,"aw",@nobits
.nv.global:
	.type		_ZN40_INTERNAL_acc20c30_4_k_cu_c80766ba_150164cute1_E,@object
	.size		_ZN40_INTERNAL_acc20c30_4_k_cu_c80766ba_150164cute1_E,(_ZN40_INTERNAL_acc20c30_4_k_cu_c80766ba_150164cuda3std3__45__cpo6cbeginE - _ZN40_INTERNAL_acc20c30_4_k_cu_c80766ba_150164cute1_E)
_ZN40_INTERNAL_acc20c30_4_k_cu_c80766ba_150164cute1_E:
	.zero		1
	.type		_ZN40_INTERNAL_acc20c30_4_k_cu_c80766ba_150164cuda3std3__45__cpo6cbeginE,@object
	.size		_ZN40_INTERNAL_acc20c30_4_k_cu_c80766ba_150164cuda3std3__45__cpo6cbeginE,(_ZN40_INTERNAL_acc20c30_4_k_cu_c80766ba_150164cuda3std3__48in_placeE - _ZN40_INTERNAL_acc20c30_4_k_cu_c80766ba_150164cuda3std3__45__cpo6cbeginE)
_ZN40_INTERNAL_acc20c30_4_k_cu_c80766ba_150164cuda3std3__45__cpo6cbeginE:
	.zero		1
	.type		_ZN40_INTERNAL_acc20c30_4_k_cu_c80766ba_150164cuda3std3__48in_placeE,@object
	.size		_ZN40_INTERNAL_acc20c30_4_k_cu_c80766ba_150164cuda3std3__48in_placeE,(_ZN40_INTERNAL_acc20c30_4_k_cu_c80766ba_150164cuda3std6ranges3__45__cpo9iter_moveE - _ZN40_INTERNAL_acc20c30_4_k_cu_c80766ba_150164cuda3std3__48in_placeE)
_ZN40_INTERNAL_acc20c30_4_k_cu_c80766ba_150164cuda3std3__48in_placeE:
	.zero		1
	.type		_ZN40_INTERNAL_acc20c30_4_k_cu_c80766ba_150164cuda3std6ranges3__45__cpo9iter_moveE,@object
	.size		_ZN40_INTERNAL_acc20c30_4_k_cu_c80766ba_150164cuda3std6ranges3__45__cpo9iter_moveE,(_ZN40_INTERNAL_acc20c30_4_k_cu_c80766ba_150164cuda3std3__45__cpo5beginE - _ZN40_INTERNAL_acc20c30_4_k_cu_c80766ba_150164cuda3std6ranges3__45__cpo9iter_moveE)
_ZN40_INTERNAL_acc20c30_4_k_cu_c80766ba_150164cuda3std6ranges3__45__cpo9iter_moveE:
	.zero		1
	.type		_ZN40_INTERNAL_acc20c30_4_k_cu_c80766ba_150164cuda3std3__45__cpo5beginE,@object
	.size		_ZN40_INTERNAL_acc20c30_4_k_cu_c80766ba_150164cuda3std3__45__cpo5beginE,(_ZN40_INTERNAL_acc20c30_4_k_cu_c80766ba_150164cuda3std3__442_GLOBAL__N__acc20c30_4_k_cu_c80766ba_150166ignoreE - _ZN40_INTERNAL_acc20c30_4_k_cu_c80766ba_150164cuda3std3__45__cpo5beginE)
_ZN40_INTERNAL_acc20c30_4_k_cu_c80766ba_150164cuda3std3__45__cpo5beginE:
	.zero		1
	.type		_ZN40_INTERNAL_acc20c30_4_k_cu_c80766ba_150164cuda3std3__442_GLOBAL__N__acc20c30_4_k_cu_c80766ba_150166ignoreE,@object
	.size		_ZN40_INTERNAL_acc20c30_4_k_cu_c80766ba_150164cuda3std3__442_GLOBAL__N__acc20c30_4_k_cu_c80766ba_150166ignoreE,(_ZN40_INTERNAL_acc20c30_4_k_cu_c80766ba_150164cute7productE - _ZN40_INTERNAL_acc20c30_4_k_cu_c80766ba_150164cuda3std3__442_GLOBAL__N__acc20c30_4_k_cu_c80766ba_150166ignoreE)
_ZN40_INTERNAL_acc20c30_4_k_cu_c80766ba_150164cuda3std3__442_GLOBAL__N__acc20c30_4_k_cu_c80766ba_150166ignoreE:
	.zero		1
	.type		_ZN40_INTERNAL_acc20c30_4_k_cu_c80766ba_150164cute7productE,@object
	.size		_ZN40_INTERNAL_acc20c30_4_k_cu_c80766ba_150164cute7productE,(_ZN40_INTERNAL_acc20c30_4_k_cu_c80766ba_150164cuda3std3__45__cpo3endE - _ZN40_INTERNAL_acc20c30_4_k_cu_c80766ba_150164cute7productE)
_ZN40_INTERNAL_acc20c30_4_k_cu_c80766ba_150164cute7productE:
	.zero		1
	.type		_ZN40_INTERNAL_acc20c30_4_k_cu_c80766ba_150164cuda3std3__45__cpo3endE,@object
	.size		_ZN40_INTERNAL_acc20c30_4_k_cu_c80766ba_150164cuda3std3__45__cpo3endE,(_ZN40_INTERNAL_acc20c30_4_k_cu_c80766ba_150164cuda3std3__419piecewise_constructE - _ZN40_INTERNAL_acc20c30_4_k_cu_c80766ba_150164cuda3std3__45__cpo3endE)
_ZN40_INTERNAL_acc20c30_4_k_cu_c80766ba_150164cuda3std3__45__cpo3endE:
	.zero		1
	.type		_ZN40_INTERNAL_acc20c30_4_k_cu_c80766ba_150164cuda3std3__419piecewise_constructE,@object
	.size		_ZN40_INTERNAL_acc20c30_4_k_cu_c80766ba_150164cuda3std3__419piecewise_constructE,(_ZN40_INTERNAL_acc20c30_4_k_cu_c80766ba_150164cuda3std3__45__cpo4cendE - _ZN40_INTERNAL_acc20c30_4_k_cu_c80766ba_150164cuda3std3__419piecewise_constructE)
_ZN40_INTERNAL_acc20c30_4_k_cu_c80766ba_150164cuda3std3__419piecewise_constructE:
	.zero		1
	.type		_ZN40_INTERNAL_acc20c30_4_k_cu_c80766ba_150164cuda3std3__45__cpo4cendE,@object
	.size		_ZN40_INTERNAL_acc20c30_4_k_cu_c80766ba_150164cuda3std3__45__cpo4cendE,(_ZN40_INTERNAL_acc20c30_4_k_cu_c80766ba_150164cuda3std6ranges3__45__cpo4swapE - _ZN40_INTERNAL_acc20c30_4_k_cu_c80766ba_150164cuda3std3__45__cpo4cendE)
_ZN40_INTERNAL_acc20c30_4_k_cu_c80766ba_150164cuda3std3__45__cpo4cendE:
	.zero		1
	.type		_ZN40_INTERNAL_acc20c30_4_k_cu_c80766ba_150164cuda3std6ranges3__45__cpo4swapE,@object
	.size		_ZN40_INTERNAL_acc20c30_4_k_cu_c80766ba_150164cuda3std6ranges3__45__cpo4swapE,(.L_8 - _ZN40_INTERNAL_acc20c30_4_k_cu_c80766ba_150164cuda3std6ranges3__45__cpo4swapE)
_ZN40_INTERNAL_acc20c30_4_k_cu_c80766ba_150164cuda3std6ranges3__45__cpo4swapE:
	.zero		1
.L_8:


//--------------------- .nv.constant0._ZN7cutlass13device_kernelINS_4gemm6kernel13GemmUniversalIN4cute5tupleIJiiiiEEENS1_10collective13CollectiveMmaINS1_34MainloopSm90TmaGmmaWarpSpecializedILi7ENS5_IJNS4_1CILi2EEENSA_ILi1EEESC_EEENS1_35KernelTmaWarpSpecializedCooperativeEEENS5_IJNSA_ILi192EEENSA_ILi64EEESH_EEENS_10bfloat16_tENS5_IJlSC_lEEESJ_SK_NS4_8TiledMMAINS4_8MMA_AtomIJNS4_4SM904GMMA27MMA_64x64x16_F32BF16BF16_SSILNSO_5MajorE0ELSQ_0ELNSO_7ScaleInE1ELSR_1EEEEEENS4_6LayoutISD_NS5_IJSC_NSA_ILi0EEESV_EEEEENS5_IJNS4_10UnderscoreESY_SY_EEEEENS4_13SM90_TMA_LOADENS4_14ComposedLayoutINS4_7SwizzleILi3ELi4ELi3EEENS4_18smem_ptr_flag_bitsILi16EEENSU_INS5_IJNSA_ILi8EEESH_EEENS5_IJSH_SC_EEEEEEEvNS4_8identityENS4_23SM90_TMA_LOAD_MULTICASTES1B_vS1C_EENS_8epilogue10collective6detail29Sm90TmaWarpSpecializedAdapterINS1G_15DefaultEpilogueISJ_SK_SK_NS1F_6thread17LinearCombinationISJ_Li1EffLNS1K_9ScaleType4KindE0ELNS_15FloatRoundStyleE2ESJ_EENS1_15EpilogueDefaultEEEEEvvEEEEvNT_6ParamsE --------------------------
	.section	.nv.constant0._ZN7cutlass13device_kernelINS_4gemm6kernel13GemmUniversalIN4cute5tupleIJiiiiEEENS1_10collective13CollectiveMmaINS1_34MainloopSm90TmaGmmaWarpSpecializedILi7ENS5_IJNS4_1CILi2EEENSA_ILi1EEESC_EEENS1_35KernelTmaWarpSpecializedCooperativeEEENS5_IJNSA_ILi192EEENSA_ILi64EEESH_EEENS_10bfloat16_tENS5_IJlSC_lEEESJ_SK_NS4_8TiledMMAINS4_8MMA_AtomIJNS4_4SM904GMMA27MMA_64x64x16_F32BF16BF16_SSILNSO_5MajorE0ELSQ_0ELNSO_7ScaleInE1ELSR_1EEEEEENS4_6LayoutISD_NS5_IJSC_NSA_ILi0EEESV_EEEEENS5_IJNS4_10UnderscoreESY_SY_EEEEENS4_13SM90_TMA_LOADENS4_14ComposedLayoutINS4_7SwizzleILi3ELi4ELi3EEENS4_18smem_ptr_flag_bitsILi16EEENSU_INS5_IJNSA_ILi8EEESH_EEENS5_IJSH_SC_EEEEEEEvNS4_8identityENS4_23SM90_TMA_LOAD_MULTICASTES1B_vS1C_EENS_8epilogue10collective6detail29Sm90TmaWarpSpecializedAdapterINS1G_15DefaultEpilogueISJ_SK_SK_NS1F_6thread17LinearCombinationISJ_Li1EffLNS1K_9ScaleType4KindE0ELNS_15FloatRoundStyleE2ESJ_EENS1_15EpilogueDefaultEEEEEvvEEEEvNT_6ParamsE,"a",@progbits
	.sectionflags	@""
	.align	4
.nv.constant0._ZN7cutlass13device_kernelINS_4gemm6kernel13GemmUniversalIN4cute5tupleIJiiiiEEENS1_10collective13CollectiveMmaINS1_34MainloopSm90TmaGmmaWarpSpecializedILi7ENS5_IJNS4_1CILi2EEENSA_ILi1EEESC_EEENS1_35KernelTmaWarpSpecializedCooperativeEEENS5_IJNSA_ILi192EEENSA_ILi64EEESH_EEENS_10bfloat16_tENS5_IJlSC_lEEESJ_SK_NS4_8TiledMMAINS4_8MMA_AtomIJNS4_4SM904GMMA27MMA_64x64x16_F32BF16BF16_SSILNSO_5MajorE0ELSQ_0ELNSO_7ScaleInE1ELSR_1EEEEEENS4_6LayoutISD_NS5_IJSC_NSA_ILi0EEESV_EEEEENS5_IJNS4_10UnderscoreESY_SY_EEEEENS4_13SM90_TMA_LOADENS4_14ComposedLayoutINS4_7SwizzleILi3ELi4ELi3EEENS4_18smem_ptr_flag_bitsILi16EEENSU_INS5_IJNSA_ILi8EEESH_EEENS5_IJSH_SC_EEEEEEEvNS4_8identityENS4_23SM90_TMA_LOAD_MULTICASTES1B_vS1C_EENS_8epilogue10collective6detail29Sm90TmaWarpSpecializedAdapterINS1G_15DefaultEpilogueISJ_SK_SK_NS1F_6thread17LinearCombinationISJ_Li1EffLNS1K_9ScaleType4KindE0ELNS_15FloatRoundStyleE2ESJ_EENS1_15EpilogueDefaultEEEEEvvEEEEvNT_6ParamsE:
	.zero		1664


//--------------------- SYMBOLS --------------------------

	.type		.nv.reservedSmem.offset0,@object
	.size		.nv.reservedSmem.offset0,0x4
	.type		__assertfail,@function
